	.target	sm_90a

	.elftype	@"ET_EXEC"


//--------------------- .note.nv.tkinfo           --------------------------
	.section	.note.nv.tkinfo,"",@"SHT_NOTE"
	.sectionflags	@"SHF_NOTE_NV_TKINFO"
	.tkinfo
        /*0018*/ 	.word	0x00000002
        /*0030*/ 	.string	""
        /*0030*/ 	.string	"ptxas"
        /*0030*/ 	.string	"Cuda compilation tools, release 13.0, V13.0.88"
        /*0030*/ 	.string	"Build cuda_13.0.r13.0/compiler.36424714_0"
        /*0030*/ 	.string	"-arch sm_90a -m 64 "



//--------------------- .note.nv.cuinfo           --------------------------
	.section	.note.nv.cuinfo,"",@"SHT_NOTE"
	.sectionflags	@"SHF_NOTE_NV_CUINFO"
        /*0018*/ 	.short	0x0002
        /*001a*/ 	.short	0x005a
        /*001c*/ 	.short	0x0082
	.zero		2


//--------------------- .nv.info                  --------------------------
	.section	.nv.info,"",@"SHT_CUDA_INFO"
	.align	4


	//----- nvinfo : EIATTR_REGCOUNT
	.align		4
        /*0000*/ 	.byte	0x04, 0x2f
        /*0002*/ 	.short	(.L_12 - .L_11)
	.align		4
.L_11:
        /*0004*/ 	.word	index@(_ZN7cutlass13device_kernelINS_4gemm6kernel13GemmUniversalIN4cute5tupleIJiiiiEEENS1_10collective13CollectiveMmaINS1_43MainloopSm90TmaGmmaWarpSpecializedSparseFP8ILi25ENS5_IJNS4_1CILi1EEENSA_ILi2EEESB_EEENS1_35KernelTmaWarpSpecializedCooperativeEEENS5_IJNSA_ILi128EEENSA_ILi64EEESH_EEENS_12float_e4m3_tENS5_IJNS4_6LayoutINS5_IJiNS5_IJSC_iEEEiEEENS5_IJlNS5_IJSB_SC_EEElEEEEENSK_INS5_IJNS5_IJSH_iEEESQ_iEEENS5_IJNS5_IJSH_NSA_ILi4096EEEEEENS5_IJSB_lEEElEEEEEEEESJ_NS5_IJlSB_lEEENS4_8TiledMMAINS4_8MMA_AtomIJNS4_4SM904GMMA6SPARSE31GMMA_64x64x64_F32E4M3E4M3_SS_TNILNS12_7ScaleInE1ELS15_1ELNS12_9SparseSelE0EEEEEENSK_INS5_IJSC_SB_SB_EEENS5_IJSB_NSA_ILi0EEES1A_EEEEENS5_IJNS4_10UnderscoreES1D_S1D_EEEEENS4_23SM90_TMA_LOAD_MULTICASTENS4_14ComposedLayoutINS4_7SwizzleILi1ELi4ELi3EEENS4_25smem_sparse_ptr_flag_bitsILi2ELi8EEENSK_INS5_IJNS5_IJSB_NSA_ILi8EEEEEENS5_IJSC_NSA_ILi32EEEEEEEEENS5_IJNS5_IJS1A_SH_EEESN_EEEEEEEvNS4_8identityENS4_13SM90_TMA_LOADENS1H_INS1I_ILi2ELi4ELi3EEENS4_18smem_ptr_flag_bitsILi8EEENSK_INS5_IJS1M_SH_EEENS5_IJSH_SB_EEEEEEEvS1V_EENS_8epilogue10collective6detail29Sm90TmaWarpSpecializedAdapterINS26_15DefaultEpilogueIfNS5_IJSB_llEEES2A_NS25_6thread17LinearCombinationIfLi1EffLNS2B_9ScaleType4KindE0ELNS_15FloatRoundStyleE2EfEENS1_15EpilogueDefaultEEEEEvvEEEEvNT_6ParamsE)
        /*0008*/ 	.word	0x000000a8


	//----- nvinfo : EIATTR_FRAME_SIZE
	.align		4
.L_12:
        /*000c*/ 	.byte	0x04, 0x11
        /*000e*/ 	.short	(.L_14 - .L_13)
	.align		4
.L_13:
        /*0010*/ 	.word	index@(_ZN7cutlass13device_kernelINS_4gemm6kernel13GemmUniversalIN4cute5tupleIJiiiiEEENS1_10collective13CollectiveMmaINS1_43MainloopSm90TmaGmmaWarpSpecializedSparseFP8ILi25ENS5_IJNS4_1CILi1EEENSA_ILi2EEESB_EEENS1_35KernelTmaWarpSpecializedCooperativeEEENS5_IJNSA_ILi128EEENSA_ILi64EEESH_EEENS_12float_e4m3_tENS5_IJNS4_6LayoutINS5_IJiNS5_IJSC_iEEEiEEENS5_IJlNS5_IJSB_SC_EEElEEEEENSK_INS5_IJNS5_IJSH_iEEESQ_iEEENS5_IJNS5_IJSH_NSA_ILi4096EEEEEENS5_IJSB_lEEElEEEEEEEESJ_NS5_IJlSB_lEEENS4_8TiledMMAINS4_8MMA_AtomIJNS4_4SM904GMMA6SPARSE31GMMA_64x64x64_F32E4M3E4M3_SS_TNILNS12_7ScaleInE1ELS15_1ELNS12_9SparseSelE0EEEEEENSK_INS5_IJSC_SB_SB_EEENS5_IJSB_NSA_ILi0EEES1A_EEEEENS5_IJNS4_10UnderscoreES1D_S1D_EEEEENS4_23SM90_TMA_LOAD_MULTICASTENS4_14ComposedLayoutINS4_7SwizzleILi1ELi4ELi3EEENS4_25smem_sparse_ptr_flag_bitsILi2ELi8EEENSK_INS5_IJNS5_IJSB_NSA_ILi8EEEEEENS5_IJSC_NSA_ILi32EEEEEEEEENS5_IJNS5_IJS1A_SH_EEESN_EEEEEEEvNS4_8identityENS4_13SM90_TMA_LOADENS1H_INS1I_ILi2ELi4ELi3EEENS4_18smem_ptr_flag_bitsILi8EEENSK_INS5_IJS1M_SH_EEENS5_IJSH_SB_EEEEEEEvS1V_EENS_8epilogue10collective6detail29Sm90TmaWarpSpecializedAdapterINS26_15DefaultEpilogueIfNS5_IJSB_llEEES2A_NS25_6thread17LinearCombinationIfLi1EffLNS2B_9ScaleType4KindE0ELNS_15FloatRoundStyleE2EfEENS1_15EpilogueDefaultEEEEEvvEEEEvNT_6ParamsE)
        /*0014*/ 	.word	0x00000000


	//----- nvinfo : EIATTR_MIN_STACK_SIZE
	.align		4
.L_14:
        /*0018*/ 	.byte	0x04, 0x12
        /*001a*/ 	.short	(.L_16 - .L_15)
	.align		4
.L_15:
        /*001c*/ 	.word	index@(_ZN7cutlass13device_kernelINS_4gemm6kernel13GemmUniversalIN4cute5tupleIJiiiiEEENS1_10collective13CollectiveMmaINS1_43MainloopSm90TmaGmmaWarpSpecializedSparseFP8ILi25ENS5_IJNS4_1CILi1EEENSA_ILi2EEESB_EEENS1_35KernelTmaWarpSpecializedCooperativeEEENS5_IJNSA_ILi128EEENSA_ILi64EEESH_EEENS_12float_e4m3_tENS5_IJNS4_6LayoutINS5_IJiNS5_IJSC_iEEEiEEENS5_IJlNS5_IJSB_SC_EEElEEEEENSK_INS5_IJNS5_IJSH_iEEESQ_iEEENS5_IJNS5_IJSH_NSA_ILi4096EEEEEENS5_IJSB_lEEElEEEEEEEESJ_NS5_IJlSB_lEEENS4_8TiledMMAINS4_8MMA_AtomIJNS4_4SM904GMMA6SPARSE31GMMA_64x64x64_F32E4M3E4M3_SS_TNILNS12_7ScaleInE1ELS15_1ELNS12_9SparseSelE0EEEEEENSK_INS5_IJSC_SB_SB_EEENS5_IJSB_NSA_ILi0EEES1A_EEEEENS5_IJNS4_10UnderscoreES1D_S1D_EEEEENS4_23SM90_TMA_LOAD_MULTICASTENS4_14ComposedLayoutINS4_7SwizzleILi1ELi4ELi3EEENS4_25smem_sparse_ptr_flag_bitsILi2ELi8EEENSK_INS5_IJNS5_IJSB_NSA_ILi8EEEEEENS5_IJSC_NSA_ILi32EEEEEEEEENS5_IJNS5_IJS1A_SH_EEESN_EEEEEEEvNS4_8identityENS4_13SM90_TMA_LOADENS1H_INS1I_ILi2ELi4ELi3EEENS4_18smem_ptr_flag_bitsILi8EEENSK_INS5_IJS1M_SH_EEENS5_IJSH_SB_EEEEEEEvS1V_EENS_8epilogue10collective6detail29Sm90TmaWarpSpecializedAdapterINS26_15DefaultEpilogueIfNS5_IJSB_llEEES2A_NS25_6thread17LinearCombinationIfLi1EffLNS2B_9ScaleType4KindE0ELNS_15FloatRoundStyleE2EfEENS1_15EpilogueDefaultEEEEEvvEEEEvNT_6ParamsE)
        /*0020*/ 	.word	0x00000000
.L_16:


//--------------------- .nv.compat                --------------------------
	.section	.nv.compat,"",@"SHT_CUDA_COMPAT_INFO"
	.align	4
        /*0000*/ 	.byte	0x02, 0x09, 0x01, 0x00, 0x02, 0x02, 0x04, 0x00, 0x02, 0x05, 0x05, 0x00, 0x03, 0x07, 0x01, 0x01
        /*0010*/ 	.byte	0x02, 0x03, 0x01, 0x00, 0x02, 0x06, 0x01, 0x00, 0x04, 0x0b, 0x08, 0x00, 0x00, 0x00, 0x00, 0x00
        /*0020*/ 	.byte	0x00, 0x00, 0x00, 0x00


//--------------------- .nv.info._ZN7cutlass13device_kernelINS_4gemm6kernel13GemmUniversalIN4cute5tupleIJiiiiEEENS1_10collective13CollectiveMmaINS1_43MainloopSm90TmaGmmaWarpSpecializedSparseFP8ILi25ENS5_IJNS4_1CILi1EEENSA_ILi2EEESB_EEENS1_35KernelTmaWarpSpecializedCooperativeEEENS5_IJNSA_ILi128EEENSA_ILi64EEESH_EEENS_12float_e4m3_tENS5_IJNS4_6LayoutINS5_IJiNS5_IJSC_iEEEiEEENS5_IJlNS5_IJSB_SC_EEElEEEEENSK_INS5_IJNS5_IJSH_iEEESQ_iEEENS5_IJNS5_IJSH_NSA_ILi4096EEEEEENS5_IJSB_lEEElEEEEEEEESJ_NS5_IJlSB_lEEENS4_8TiledMMAINS4_8MMA_AtomIJNS4_4SM904GMMA6SPARSE31GMMA_64x64x64_F32E4M3E4M3_SS_TNILNS12_7ScaleInE1ELS15_1ELNS12_9SparseSelE0EEEEEENSK_INS5_IJSC_SB_SB_EEENS5_IJSB_NSA_ILi0EEES1A_EEEEENS5_IJNS4_10UnderscoreES1D_S1D_EEEEENS4_23SM90_TMA_LOAD_MULTICASTENS4_14ComposedLayoutINS4_7SwizzleILi1ELi4ELi3EEENS4_25smem_sparse_ptr_flag_bitsILi2ELi8EEENSK_INS5_IJNS5_IJSB_NSA_ILi8EEEEEENS5_IJSC_NSA_ILi32EEEEEEEEENS5_IJNS5_IJS1A_SH_EEESN_EEEEEEEvNS4_8identityENS4_13SM90_TMA_LOADENS1H_INS1I_ILi2ELi4ELi3EEENS4_18smem_ptr_flag_bitsILi8EEENSK_INS5_IJS1M_SH_EEENS5_IJSH_SB_EEEEEEEvS1V_EENS_8epilogue10collective6detail29Sm90TmaWarpSpecializedAdapterINS26_15DefaultEpilogueIfNS5_IJSB_llEEES2A_NS25_6thread17LinearCombinationIfLi1EffLNS2B_9ScaleType4KindE0ELNS_15FloatRoundStyleE2EfEENS1_15EpilogueDefaultEEEEEvvEEEEvNT_6ParamsE --------------------------
	.section	.nv.info._ZN7cutlass13device_kernelINS_4gemm6kernel13GemmUniversalIN4cute5tupleIJiiiiEEENS1_10collective13CollectiveMmaINS1_43MainloopSm90TmaGmmaWarpSpecializedSparseFP8ILi25ENS5_IJNS4_1CILi1EEENSA_ILi2EEESB_EEENS1_35KernelTmaWarpSpecializedCooperativeEEENS5_IJNSA_ILi128EEENSA_ILi64EEESH_EEENS_12float_e4m3_tENS5_IJNS4_6LayoutINS5_IJiNS5_IJSC_iEEEiEEENS5_IJlNS5_IJSB_SC_EEElEEEEENSK_INS5_IJNS5_IJSH_iEEESQ_iEEENS5_IJNS5_IJSH_NSA_ILi4096EEEEEENS5_IJSB_lEEElEEEEEEEESJ_NS5_IJlSB_lEEENS4_8TiledMMAINS4_8MMA_AtomIJNS4_4SM904GMMA6SPARSE31GMMA_64x64x64_F32E4M3E4M3_SS_TNILNS12_7ScaleInE1ELS15_1ELNS12_9SparseSelE0EEEEEENSK_INS5_IJSC_SB_SB_EEENS5_IJSB_NSA_ILi0EEES1A_EEEEENS5_IJNS4_10UnderscoreES1D_S1D_EEEEENS4_23SM90_TMA_LOAD_MULTICASTENS4_14ComposedLayoutINS4_7SwizzleILi1ELi4ELi3EEENS4_25smem_sparse_ptr_flag_bitsILi2ELi8EEENSK_INS5_IJNS5_IJSB_NSA_ILi8EEEEEENS5_IJSC_NSA_ILi32EEEEEEEEENS5_IJNS5_IJS1A_SH_EEESN_EEEEEEEvNS4_8identityENS4_13SM90_TMA_LOADENS1H_INS1I_ILi2ELi4ELi3EEENS4_18smem_ptr_flag_bitsILi8EEENSK_INS5_IJS1M_SH_EEENS5_IJSH_SB_EEEEEEEvS1V_EENS_8epilogue10collective6detail29Sm90TmaWarpSpecializedAdapterINS26_15DefaultEpilogueIfNS5_IJSB_llEEES2A_NS25_6thread17LinearCombinationIfLi1EffLNS2B_9ScaleType4KindE0ELNS_15FloatRoundStyleE2EfEENS1_15EpilogueDefaultEEEEEvvEEEEvNT_6ParamsE,"",@"SHT_CUDA_INFO"
	.sectionflags	@""
	.align	4


	//----- nvinfo : EIATTR_CUDA_API_VERSION
	.align		4
        /*0000*/ 	.byte	0x04, 0x37
        /*0002*/ 	.short	(.L_18 - .L_17)
.L_17:
        /*0004*/ 	.word	0x00000082


	//----- nvinfo : EIATTR_KPARAM_INFO
	.align		4
.L_18:
        /*0008*/ 	.byte	0x04, 0x17
        /*000a*/ 	.short	(.L_20 - .L_19)
.L_19:
        /*000c*/ 	.word	0x00000000
        /*0010*/ 	.short	0x0000
        /*0012*/ 	.short	0x0070
        /*0014*/ 	.byte	0x00, 0xf0, 0x01, 0x14


	//----- nvinfo : EIATTR_SPARSE_MMA_MASK
	.align		4
.L_20:
        /*0018*/ 	.byte	0x03, 0x50
        /*001a*/ 	.short	0x0001


	//----- nvinfo : EIATTR_MAXREG_COUNT
	.align		4
        /*001c*/ 	.byte	0x03, 0x1b
        /*001e*/ 	.short	0x00a8


	//----- nvinfo : EIATTR_NUM_BARRIERS
	.align		4
        /*0020*/ 	.byte	0x02, 0x4c
        /*0022*/ 	.byte	0x01
	.zero		1


	//----- nvinfo : EIATTR_MERCURY_ISA_VERSION
	.align		4
        /*0024*/ 	.byte	0x03, 0x5f
        /*0026*/ 	.short	0x0101


	//----- nvinfo : EIATTR_INT_WARP_WIDE_INSTR_OFFSETS
	.align		4
        /*0028*/ 	.byte	0x04, 0x31
        /*002a*/ 	.short	(.L_22 - .L_21)


	//   ....[0]....
.L_21:
        /*002c*/ 	.word	0x00000780


	//   ....[1]....
        /*0030*/ 	.word	0x000007a0


	//   ....[2]....
        /*0034*/ 	.word	0x00000940


	//----- nvinfo : EIATTR_COOP_GROUP_MASK_REGIDS
	.align		4
.L_22:
        /*0038*/ 	.byte	0x04, 0x29
        /*003a*/ 	.short	(.L_24 - .L_23)


	//   ....[0]....
.L_23:
        /*003c*/ 	.word	0xffffffff


	//   ....[1]....
        /*0040*/ 	.word	0xffffffff


	//   ....[2]....
        /*0044*/ 	.word	0xffffffff


	//   ....[3]....
        /*0048*/ 	.word	0xffffffff


	//   ....[4]....
        /*004c*/ 	.word	0xffffffff


	//   ....[5]....
        /*0050*/ 	.word	0xffffffff


	//----- nvinfo : EIATTR_COOP_GROUP_INSTR_OFFSETS
	.align		4
.L_24:
        /*0054*/ 	.byte	0x04, 0x28
        /*0056*/ 	.short	(.L_26 - .L_25)


	//   ....[0]....
.L_25:
        /*0058*/ 	.word	0x00000060


	//   ....[1]....
        /*005c*/ 	.word	0x00000070


	//   ....[2]....
        /*0060*/ 	.word	0x00000160


	//   ....[3]....
        /*0064*/ 	.word	0x000005c0


	//   ....[4]....
        /*0068*/ 	.word	0x00000a90


	//   ....[5]....
        /*006c*/ 	.word	0x00001750


	//----- nvinfo : EIATTR_REG_RECONFIG
	.align		4
.L_26:
        /*0070*/ 	.byte	0x01, 0x54
	.zero		2


	//----- nvinfo : EIATTR_MBARRIER_INSTR_OFFSETS
	.align		4
        /*0074*/ 	.byte	0x04, 0x39
        /*0076*/ 	.short	(.L_28 - .L_27)


	//   ....[0]....
.L_27:
        /*0078*/ 	.word	0x00000280
        /*007c*/ 	.word	0x000000ff
        /*0080*/ 	.word	0x00000000
        /*0084*/ 	.short	0x0100
        /*0086*/ 	.byte	0x08
	.zero		1


	//   ....[1]....
        /*0088*/ 	.word	0x00000290
        /*008c*/ 	.word	0x000000ff
        /*0090*/ 	.word	0x000000c8
        /*0094*/ 	.short	0x0100
        /*0096*/ 	.byte	0x08
	.zero		1


	//   ....[2]....
        /*0098*/ 	.word	0x000002a0
        /*009c*/ 	.word	0x000000ff
        /*00a0*/ 	.word	0x00000008
        /*00a4*/ 	.short	0x0100
        /*00a6*/ 	.byte	0x08
	.zero		1


	//   ....[3]....
        /*00a8*/ 	.word	0x000002b0
        /*00ac*/ 	.word	0x000000ff
        /*00b0*/ 	.word	0x000000d0
        /*00b4*/ 	.short	0x0100
        /*00b6*/ 	.byte	0x08
	.zero		1


	//   ....[4]....
        /*00b8*/ 	.word	0x000002c0
        /*00bc*/ 	.word	0x000000ff
        /*00c0*/ 	.word	0x00000010
        /*00c4*/ 	.short	0x0100
        /*00c6*/ 	.byte	0x08
	.zero		1


	//   ....[5]....
        /*00c8*/ 	.word	0x000002d0
        /*00cc*/ 	.word	0x000000ff
        /*00d0*/ 	.word	0x000000d8
        /*00d4*/ 	.short	0x0100
        /*00d6*/ 	.byte	0x08
	.zero		1


	//   ....[6]....
        /*00d8*/ 	.word	0x000002e0
        /*00dc*/ 	.word	0x000000ff
        /*00e0*/ 	.word	0x00000018
        /*00e4*/ 	.short	0x0100
        /*00e6*/ 	.byte	0x08
	.zero		1


	//   ....[7]....
        /*00e8*/ 	.word	0x000002f0
        /*00ec*/ 	.word	0x000000ff
        /*00f0*/ 	.word	0x000000e0
        /*00f4*/ 	.short	0x0100
        /*00f6*/ 	.byte	0x08
	.zero		1


	//   ....[8]....
        /*00f8*/ 	.word	0x00000300
        /*00fc*/ 	.word	0x000000ff
        /*0100*/ 	.word	0x00000020
        /*0104*/ 	.short	0x0100
        /*0106*/ 	.byte	0x08
	.zero		1


	//   ....[9]....
        /*0108*/ 	.word	0x00000310
        /*010c*/ 	.word	0x000000ff
        /*0110*/ 	.word	0x000000e8
        /*0114*/ 	.short	0x0100
        /*0116*/ 	.byte	0x08
	.zero		1


	//   ....[10]....
        /*0118*/ 	.word	0x00000320
        /*011c*/ 	.word	0x000000ff
        /*0120*/ 	.word	0x00000028
        /*0124*/ 	.short	0x0100
        /*0126*/ 	.byte	0x08
	.zero		1


	//   ....[11]....
        /*0128*/ 	.word	0x00000330
        /*012c*/ 	.word	0x000000ff
        /*0130*/ 	.word	0x000000f0
        /*0134*/ 	.short	0x0100
        /*0136*/ 	.byte	0x08
	.zero		1


	//   ....[12]....
        /*0138*/ 	.word	0x00000340
        /*013c*/ 	.word	0x000000ff
        /*0140*/ 	.word	0x00000030
        /*0144*/ 	.short	0x0100
        /*0146*/ 	.byte	0x08
	.zero		1


	//   ....[13]....
        /*0148*/ 	.word	0x00000350
        /*014c*/ 	.word	0x000000ff
        /*0150*/ 	.word	0x000000f8
        /*0154*/ 	.short	0x0100
        /*0156*/ 	.byte	0x08
	.zero		1


	//   ....[14]....
        /*0158*/ 	.word	0x00000360
        /*015c*/ 	.word	0x000000ff
        /*0160*/ 	.word	0x00000038
        /*0164*/ 	.short	0x0100
        /*0166*/ 	.byte	0x08
	.zero		1


	//   ....[15]....
        /*0168*/ 	.word	0x00000370
        /*016c*/ 	.word	0x000000ff
        /*0170*/ 	.word	0x00000100
        /*0174*/ 	.short	0x0100
        /*0176*/ 	.byte	0x08
	.zero		1


	//   ....[16]....
        /*0178*/ 	.word	0x00000380
        /*017c*/ 	.word	0x000000ff
        /*0180*/ 	.word	0x00000040
        /*0184*/ 	.short	0x0100
        /*0186*/ 	.byte	0x08
	.zero		1


	//   ....[17]....
        /*0188*/ 	.word	0x00000390
        /*018c*/ 	.word	0x000000ff
        /*0190*/ 	.word	0x00000108
        /*0194*/ 	.short	0x0100
        /*0196*/ 	.byte	0x08
	.zero		1


	//   ....[18]....
        /*0198*/ 	.word	0x000003a0
        /*019c*/ 	.word	0x000000ff
        /*01a0*/ 	.word	0x00000048
        /*01a4*/ 	.short	0x0100
        /*01a6*/ 	.byte	0x08
	.zero		1


	//   ....[19]....
        /*01a8*/ 	.word	0x000003b0
        /*01ac*/ 	.word	0x000000ff
        /*01b0*/ 	.word	0x00000110
        /*01b4*/ 	.short	0x0100
        /*01b6*/ 	.byte	0x08
	.zero		1


	//   ....[20]....
        /*01b8*/ 	.word	0x000003c0
        /*01bc*/ 	.word	0x000000ff
        /*01c0*/ 	.word	0x00000050
        /*01c4*/ 	.short	0x0100
        /*01c6*/ 	.byte	0x08
	.zero		1


	//   ....[21]....
        /*01c8*/ 	.word	0x000003d0
        /*01cc*/ 	.word	0x000000ff
        /*01d0*/ 	.word	0x00000118
        /*01d4*/ 	.short	0x0100
        /*01d6*/ 	.byte	0x08
	.zero		1


	//   ....[22]....
        /*01d8*/ 	.word	0x000003e0
        /*01dc*/ 	.word	0x000000ff
        /*01e0*/ 	.word	0x00000058
        /*01e4*/ 	.short	0x0100
        /*01e6*/ 	.byte	0x08
	.zero		1


	//   ....[23]....
        /*01e8*/ 	.word	0x000003f0
        /*01ec*/ 	.word	0x000000ff
        /*01f0*/ 	.word	0x00000120
        /*01f4*/ 	.short	0x0100
        /*01f6*/ 	.byte	0x08
	.zero		1


	//   ....[24]....
        /*01f8*/ 	.word	0x00000400
        /*01fc*/ 	.word	0x000000ff
        /*0200*/ 	.word	0x00000060
        /*0204*/ 	.short	0x0100
        /*0206*/ 	.byte	0x08
	.zero		1


	//   ....[25]....
        /*0208*/ 	.word	0x00000410
        /*020c*/ 	.word	0x000000ff
        /*0210*/ 	.word	0x00000128
        /*0214*/ 	.short	0x0100
        /*0216*/ 	.byte	0x08
	.zero		1


	//   ....[26]....
        /*0218*/ 	.word	0x00000420
        /*021c*/ 	.word	0x000000ff
        /*0220*/ 	.word	0x00000068
        /*0224*/ 	.short	0x0100
        /*0226*/ 	.byte	0x08
	.zero		1


	//   ....[27]....
        /*0228*/ 	.word	0x00000430
        /*022c*/ 	.word	0x000000ff
        /*0230*/ 	.word	0x00000130
        /*0234*/ 	.short	0x0100
        /*0236*/ 	.byte	0x08
	.zero		1


	//   ....[28]....
        /*0238*/ 	.word	0x00000440
        /*023c*/ 	.word	0x000000ff
        /*0240*/ 	.word	0x00000070
        /*0244*/ 	.short	0x0100
        /*0246*/ 	.byte	0x08
	.zero		1


	//   ....[29]....
        /*0248*/ 	.word	0x00000450
        /*024c*/ 	.word	0x000000ff
        /*0250*/ 	.word	0x00000138
        /*0254*/ 	.short	0x0100
        /*0256*/ 	.byte	0x08
	.zero		1


	//   ....[30]....
        /*0258*/ 	.word	0x00000460
        /*025c*/ 	.word	0x000000ff
        /*0260*/ 	.word	0x00000078
        /*0264*/ 	.short	0x0100
        /*0266*/ 	.byte	0x08
	.zero		1


	//   ....[31]....
        /*0268*/ 	.word	0x00000470
        /*026c*/ 	.word	0x000000ff
        /*0270*/ 	.word	0x00000140
        /*0274*/ 	.short	0x0100
        /*0276*/ 	.byte	0x08
	.zero		1


	//   ....[32]....
        /*0278*/ 	.word	0x00000480
        /*027c*/ 	.word	0x000000ff
        /*0280*/ 	.word	0x00000080
        /*0284*/ 	.short	0x0100
        /*0286*/ 	.byte	0x08
	.zero		1


	//   ....[33]....
        /*0288*/ 	.word	0x00000490
        /*028c*/ 	.word	0x000000ff
        /*0290*/ 	.word	0x00000148
        /*0294*/ 	.short	0x0100
        /*0296*/ 	.byte	0x08
	.zero		1


	//   ....[34]....
        /*0298*/ 	.word	0x000004a0
        /*029c*/ 	.word	0x000000ff
        /*02a0*/ 	.word	0x00000088
        /*02a4*/ 	.short	0x0100
        /*02a6*/ 	.byte	0x08
	.zero		1


	//   ....[35]....
        /*02a8*/ 	.word	0x000004b0
        /*02ac*/ 	.word	0x000000ff
        /*02b0*/ 	.word	0x00000150
        /*02b4*/ 	.short	0x0100
        /*02b6*/ 	.byte	0x08
	.zero		1


	//   ....[36]....
        /*02b8*/ 	.word	0x000004c0
        /*02bc*/ 	.word	0x000000ff
        /*02c0*/ 	.word	0x00000090
        /*02c4*/ 	.short	0x0100
        /*02c6*/ 	.byte	0x08
	.zero		1


	//   ....[37]....
        /*02c8*/ 	.word	0x000004d0
        /*02cc*/ 	.word	0x000000ff
        /*02d0*/ 	.word	0x00000158
        /*02d4*/ 	.short	0x0100
        /*02d6*/ 	.byte	0x08
	.zero		1


	//   ....[38]....
        /*02d8*/ 	.word	0x000004e0
        /*02dc*/ 	.word	0x000000ff
        /*02e0*/ 	.word	0x00000098
        /*02e4*/ 	.short	0x0100
        /*02e6*/ 	.byte	0x08
	.zero		1


	//   ....[39]....
        /*02e8*/ 	.word	0x000004f0
        /*02ec*/ 	.word	0x000000ff
        /*02f0*/ 	.word	0x00000160
        /*02f4*/ 	.short	0x0100
        /*02f6*/ 	.byte	0x08
	.zero		1


	//   ....[40]....
        /*02f8*/ 	.word	0x00000500
        /*02fc*/ 	.word	0x000000ff
        /*0300*/ 	.word	0x000000a0
        /*0304*/ 	.short	0x0100
        /*0306*/ 	.byte	0x08
	.zero		1


	//   ....[41]....
        /*0308*/ 	.word	0x00000510
        /*030c*/ 	.word	0x000000ff
        /*0310*/ 	.word	0x00000168
        /*0314*/ 	.short	0x0100
        /*0316*/ 	.byte	0x08
	.zero		1


	//   ....[42]....
        /*0318*/ 	.word	0x00000520
        /*031c*/ 	.word	0x000000ff
        /*0320*/ 	.word	0x000000a8
        /*0324*/ 	.short	0x0100
        /*0326*/ 	.byte	0x08
	.zero		1


	//   ....[43]....
        /*0328*/ 	.word	0x00000530
        /*032c*/ 	.word	0x000000ff
        /*0330*/ 	.word	0x00000170
        /*0334*/ 	.short	0x0100
        /*0336*/ 	.byte	0x08
	.zero		1


	//   ....[44]....
        /*0338*/ 	.word	0x00000540
        /*033c*/ 	.word	0x000000ff
        /*0340*/ 	.word	0x000000b0
        /*0344*/ 	.short	0x0100
        /*0346*/ 	.byte	0x08
	.zero		1


	//   ....[45]....
        /*0348*/ 	.word	0x00000550
        /*034c*/ 	.word	0x000000ff
        /*0350*/ 	.word	0x00000178
        /*0354*/ 	.short	0x0100
        /*0356*/ 	.byte	0x08
	.zero		1


	//   ....[46]....
        /*0358*/ 	.word	0x00000560
        /*035c*/ 	.word	0x000000ff
        /*0360*/ 	.word	0x000000b8
        /*0364*/ 	.short	0x0100
        /*0366*/ 	.byte	0x08
	.zero		1


	//   ....[47]....
        /*0368*/ 	.word	0x00000570
        /*036c*/ 	.word	0x000000ff
        /*0370*/ 	.word	0x00000180
        /*0374*/ 	.short	0x0100
        /*0376*/ 	.byte	0x08
	.zero		1


	//   ....[48]....
        /*0378*/ 	.word	0x00000580
        /*037c*/ 	.word	0x000000ff
        /*0380*/ 	.word	0x000000c0
        /*0384*/ 	.short	0x0100
        /*0386*/ 	.byte	0x08
	.zero		1


	//   ....[49]....
        /*0388*/ 	.word	0x00000590
        /*038c*/ 	.word	0x000000ff
        /*0390*/ 	.word	0x00000188
        /*0394*/ 	.short	0x0100
        /*0396*/ 	.byte	0x08
	.zero		1


	//   ....[50]....
        /*0398*/ 	.word	0x000009d0
        /*039c*/ 	.word	0x000000ff
        /*03a0*/ 	.word	0x000001a0
        /*03a4*/ 	.short	0x0100
        /*03a6*/ 	.byte	0x06
	.zero		1


	//   ....[51]....
        /*03a8*/ 	.word	0x00000a40
        /*03ac*/ 	.word	0x000000ff
        /*03b0*/ 	.word	0x000001a8
        /*03b4*/ 	.short	0x0100
        /*03b6*/ 	.byte	0x06
	.zero		1


	//   ....[52]....
        /*03b8*/ 	.word	0x00001c10
        /*03bc*/ 	.word	0x000000ff
        /*03c0*/ 	.word	0x00000000
        /*03c4*/ 	.short	0x010a
        /*03c6*/ 	.byte	0x08
	.zero		1


	//   ....[53]....
        /*03c8*/ 	.word	0x00001c70
        /*03cc*/ 	.word	0x000000ff
        /*03d0*/ 	.word	0x00000000
        /*03d4*/ 	.short	0x010a
        /*03d6*/ 	.byte	0x08
	.zero		1


	//   ....[54]....
        /*03d8*/ 	.word	0x00002050
        /*03dc*/ 	.word	0x00000049
        /*03e0*/ 	.word	0x00000000
        /*03e4*/ 	.short	0x0101
        /*03e6*/ 	.byte	0x3f
	.zero		1


	//   ....[55]....
        /*03e8*/ 	.word	0x00005ac0
        /*03ec*/ 	.word	0x00000012
        /*03f0*/ 	.word	0x000000c8
        /*03f4*/ 	.short	0x010a
        /*03f6*/ 	.byte	0x3f
	.zero		1


	//   ....[56]....
        /*03f8*/ 	.word	0x00005f00
        /*03fc*/ 	.word	0x00000006
        /*0400*/ 	.word	0x000001a8
        /*0404*/ 	.short	0x0101
        /*0406*/ 	.byte	0x3f
	.zero		1


	//   ....[57]....
        /*0408*/ 	.word	0x00006610
        /*040c*/ 	.word	0x00000005
        /*0410*/ 	.word	0x00000000
        /*0414*/ 	.short	0x010a
        /*0416*/ 	.byte	0x3f
	.zero		1


	//   ....[58]....
        /*0418*/ 	.word	0x00006690
        /*041c*/ 	.word	0x00000007
        /*0420*/ 	.word	0x00000000
        /*0424*/ 	.short	0x010a
        /*0426*/ 	.byte	0x3f
	.zero		1


	//   ....[59]....
        /*0428*/ 	.word	0x00006720
        /*042c*/ 	.word	0x00000006
        /*0430*/ 	.word	0x00000000
        /*0434*/ 	.short	0x010a
        /*0436*/ 	.byte	0x3f
	.zero		1


	//   ....[60]....
        /*0438*/ 	.word	0x000067b0
        /*043c*/ 	.word	0x00000007
        /*0440*/ 	.word	0x00000000
        /*0444*/ 	.short	0x010a
        /*0446*/ 	.byte	0x3f
	.zero		1


	//   ....[61]....
        /*0448*/ 	.word	0x00006840
        /*044c*/ 	.word	0x00000006
        /*0450*/ 	.word	0x00000000
        /*0454*/ 	.short	0x010a
        /*0456*/ 	.byte	0x3f
	.zero		1


	//   ....[62]....
        /*0458*/ 	.word	0x000068d0
        /*045c*/ 	.word	0x00000007
        /*0460*/ 	.word	0x00000000
        /*0464*/ 	.short	0x010a
        /*0466*/ 	.byte	0x3f
	.zero		1


	//   ....[63]....
        /*0468*/ 	.word	0x00006960
        /*046c*/ 	.word	0x00000006
        /*0470*/ 	.word	0x00000000
        /*0474*/ 	.short	0x010a
        /*0476*/ 	.byte	0x3f
	.zero		1


	//   ....[64]....
        /*0478*/ 	.word	0x000069f0
        /*047c*/ 	.word	0x00000007
        /*0480*/ 	.word	0x00000000
        /*0484*/ 	.short	0x010a
        /*0486*/ 	.byte	0x3f
	.zero		1


	//   ....[65]....
        /*0488*/ 	.word	0x00006a80
        /*048c*/ 	.word	0x00000006
        /*0490*/ 	.word	0x00000000
        /*0494*/ 	.short	0x010a
        /*0496*/ 	.byte	0x3f
	.zero		1


	//   ....[66]....
        /*0498*/ 	.word	0x00006b10
        /*049c*/ 	.word	0x00000007
        /*04a0*/ 	.word	0x00000000
        /*04a4*/ 	.short	0x010a
        /*04a6*/ 	.byte	0x3f
	.zero		1


	//   ....[67]....
        /*04a8*/ 	.word	0x00006ba0
        /*04ac*/ 	.word	0x00000006
        /*04b0*/ 	.word	0x00000000
        /*04b4*/ 	.short	0x010a
        /*04b6*/ 	.byte	0x3f
	.zero		1


	//   ....[68]....
        /*04b8*/ 	.word	0x00006c30
        /*04bc*/ 	.word	0x00000007
        /*04c0*/ 	.word	0x00000000
        /*04c4*/ 	.short	0x010a
        /*04c6*/ 	.byte	0x3f
	.zero		1


	//   ....[69]....
        /*04c8*/ 	.word	0x00006cc0
        /*04cc*/ 	.word	0x00000006
        /*04d0*/ 	.word	0x00000000
        /*04d4*/ 	.short	0x010a
        /*04d6*/ 	.byte	0x3f
	.zero		1


	//   ....[70]....
        /*04d8*/ 	.word	0x00006d50
        /*04dc*/ 	.word	0x00000007
        /*04e0*/ 	.word	0x00000000
        /*04e4*/ 	.short	0x010a
        /*04e6*/ 	.byte	0x3f
	.zero		1


	//   ....[71]....
        /*04e8*/ 	.word	0x00006de0
        /*04ec*/ 	.word	0x00000006
        /*04f0*/ 	.word	0x00000000
        /*04f4*/ 	.short	0x010a
        /*04f6*/ 	.byte	0x3f
	.zero		1


	//   ....[72]....
        /*04f8*/ 	.word	0x00006e70
        /*04fc*/ 	.word	0x00000007
        /*0500*/ 	.word	0x00000000
        /*0504*/ 	.short	0x010a
        /*0506*/ 	.byte	0x3f
	.zero		1


	//   ....[73]....
        /*0508*/ 	.word	0x00006f00
        /*050c*/ 	.word	0x00000006
        /*0510*/ 	.word	0x00000000
        /*0514*/ 	.short	0x010a
        /*0516*/ 	.byte	0x3f
	.zero		1


	//   ....[74]....
        /*0518*/ 	.word	0x00006f90
        /*051c*/ 	.word	0x00000007
        /*0520*/ 	.word	0x00000000
        /*0524*/ 	.short	0x010a
        /*0526*/ 	.byte	0x3f
	.zero		1


	//   ....[75]....
        /*0528*/ 	.word	0x00007020
        /*052c*/ 	.word	0x00000006
        /*0530*/ 	.word	0x00000000
        /*0534*/ 	.short	0x010a
        /*0536*/ 	.byte	0x3f
	.zero		1


	//   ....[76]....
        /*0538*/ 	.word	0x000070b0
        /*053c*/ 	.word	0x00000007
        /*0540*/ 	.word	0x00000000
        /*0544*/ 	.short	0x010a
        /*0546*/ 	.byte	0x3f
	.zero		1


	//   ....[77]....
        /*0548*/ 	.word	0x00007140
        /*054c*/ 	.word	0x00000006
        /*0550*/ 	.word	0x00000000
        /*0554*/ 	.short	0x010a
        /*0556*/ 	.byte	0x3f
	.zero		1


	//   ....[78]....
        /*0558*/ 	.word	0x000071d0
        /*055c*/ 	.word	0x00000007
        /*0560*/ 	.word	0x00000000
        /*0564*/ 	.short	0x010a
        /*0566*/ 	.byte	0x3f
	.zero		1


	//   ....[79]....
        /*0568*/ 	.word	0x00007260
        /*056c*/ 	.word	0x00000006
        /*0570*/ 	.word	0x00000000
        /*0574*/ 	.short	0x010a
        /*0576*/ 	.byte	0x3f
	.zero		1


	//   ....[80]....
        /*0578*/ 	.word	0x000072f0
        /*057c*/ 	.word	0x00000007
        /*0580*/ 	.word	0x00000000
        /*0584*/ 	.short	0x010a
        /*0586*/ 	.byte	0x3f
	.zero		1


	//   ....[81]....
        /*0588*/ 	.word	0x00007380
        /*058c*/ 	.word	0x00000003
        /*0590*/ 	.word	0x00000000
        /*0594*/ 	.short	0x010a
        /*0596*/ 	.byte	0x3f
	.zero		1


	//   ....[82]....
        /*0598*/ 	.word	0x000073f0
        /*059c*/ 	.word	0x00000050
        /*05a0*/ 	.word	0x00000000
        /*05a4*/ 	.short	0x010a
        /*05a6*/ 	.byte	0x3f
	.zero		1


	//   ....[83]....
        /*05a8*/ 	.word	0x000074c0
        /*05ac*/ 	.word	0x00000012
        /*05b0*/ 	.word	0x000000c8
        /*05b4*/ 	.short	0x010a
        /*05b6*/ 	.byte	0x3f
	.zero		1


	//   ....[84]....
        /*05b8*/ 	.word	0x00007590
        /*05bc*/ 	.word	0x00000005
        /*05c0*/ 	.word	0x00000000
        /*05c4*/ 	.short	0x010a
        /*05c6*/ 	.byte	0x3f
	.zero		1


	//   ....[85]....
        /*05c8*/ 	.word	0x000075e0
        /*05cc*/ 	.word	0x00000007
        /*05d0*/ 	.word	0x00000000
        /*05d4*/ 	.short	0x010a
        /*05d6*/ 	.byte	0x3f
	.zero		1


	//   ....[86]....
        /*05d8*/ 	.word	0x00007630
        /*05dc*/ 	.word	0x00000006
        /*05e0*/ 	.word	0x00000000
        /*05e4*/ 	.short	0x010a
        /*05e6*/ 	.byte	0x3f
	.zero		1


	//   ....[87]....
        /*05e8*/ 	.word	0x00007680
        /*05ec*/ 	.word	0x00000007
        /*05f0*/ 	.word	0x00000000
        /*05f4*/ 	.short	0x010a
        /*05f6*/ 	.byte	0x3f
	.zero		1


	//   ....[88]....
        /*05f8*/ 	.word	0x000076d0
        /*05fc*/ 	.word	0x00000006
        /*0600*/ 	.word	0x00000000
        /*0604*/ 	.short	0x010a
        /*0606*/ 	.byte	0x3f
	.zero		1


	//   ....[89]....
        /*0608*/ 	.word	0x00007720
        /*060c*/ 	.word	0x00000007
        /*0610*/ 	.word	0x00000000
        /*0614*/ 	.short	0x010a
        /*0616*/ 	.byte	0x3f
	.zero		1


	//   ....[90]....
        /*0618*/ 	.word	0x00007770
        /*061c*/ 	.word	0x00000006
        /*0620*/ 	.word	0x00000000
        /*0624*/ 	.short	0x010a
        /*0626*/ 	.byte	0x3f
	.zero		1


	//   ....[91]....
        /*0628*/ 	.word	0x000077c0
        /*062c*/ 	.word	0x00000007
        /*0630*/ 	.word	0x00000000
        /*0634*/ 	.short	0x010a
        /*0636*/ 	.byte	0x3f
	.zero		1


	//   ....[92]....
        /*0638*/ 	.word	0x00007810
        /*063c*/ 	.word	0x00000006
        /*0640*/ 	.word	0x00000000
        /*0644*/ 	.short	0x010a
        /*0646*/ 	.byte	0x3f
	.zero		1


	//   ....[93]....
        /*0648*/ 	.word	0x00007860
        /*064c*/ 	.word	0x00000007
        /*0650*/ 	.word	0x00000000
        /*0654*/ 	.short	0x010a
        /*0656*/ 	.byte	0x3f
	.zero		1


	//   ....[94]....
        /*0658*/ 	.word	0x000078b0
        /*065c*/ 	.word	0x00000006
        /*0660*/ 	.word	0x00000000
        /*0664*/ 	.short	0x010a
        /*0666*/ 	.byte	0x3f
	.zero		1


	//   ....[95]....
        /*0668*/ 	.word	0x00007900
        /*066c*/ 	.word	0x00000007
        /*0670*/ 	.word	0x00000000
        /*0674*/ 	.short	0x010a
        /*0676*/ 	.byte	0x3f
	.zero		1


	//   ....[96]....
        /*0678*/ 	.word	0x00007950
        /*067c*/ 	.word	0x00000006
        /*0680*/ 	.word	0x00000000
        /*0684*/ 	.short	0x010a
        /*0686*/ 	.byte	0x3f
	.zero		1


	//   ....[97]....
        /*0688*/ 	.word	0x000079a0
        /*068c*/ 	.word	0x00000007
        /*0690*/ 	.word	0x00000000
        /*0694*/ 	.short	0x010a
        /*0696*/ 	.byte	0x3f
	.zero		1


	//   ....[98]....
        /*0698*/ 	.word	0x000079f0
        /*069c*/ 	.word	0x00000006
        /*06a0*/ 	.word	0x00000000
        /*06a4*/ 	.short	0x010a
        /*06a6*/ 	.byte	0x3f
	.zero		1


	//   ....[99]....
        /*06a8*/ 	.word	0x00007a40
        /*06ac*/ 	.word	0x00000007
        /*06b0*/ 	.word	0x00000000
        /*06b4*/ 	.short	0x010a
        /*06b6*/ 	.byte	0x3f
	.zero		1


	//   ....[100]....
        /*06b8*/ 	.word	0x00007a90
        /*06bc*/ 	.word	0x00000006
        /*06c0*/ 	.word	0x00000000
        /*06c4*/ 	.short	0x010a
        /*06c6*/ 	.byte	0x3f
	.zero		1


	//   ....[101]....
        /*06c8*/ 	.word	0x00007ae0
        /*06cc*/ 	.word	0x00000007
        /*06d0*/ 	.word	0x00000000
        /*06d4*/ 	.short	0x010a
        /*06d6*/ 	.byte	0x3f
	.zero		1


	//   ....[102]....
        /*06d8*/ 	.word	0x00007b30
        /*06dc*/ 	.word	0x00000006
        /*06e0*/ 	.word	0x00000000
        /*06e4*/ 	.short	0x010a
        /*06e6*/ 	.byte	0x3f
	.zero		1


	//   ....[103]....
        /*06e8*/ 	.word	0x00007b80
        /*06ec*/ 	.word	0x00000007
        /*06f0*/ 	.word	0x00000000
        /*06f4*/ 	.short	0x010a
        /*06f6*/ 	.byte	0x3f
	.zero		1


	//   ....[104]....
        /*06f8*/ 	.word	0x00007bd0
        /*06fc*/ 	.word	0x00000006
        /*0700*/ 	.word	0x00000000
        /*0704*/ 	.short	0x010a
        /*0706*/ 	.byte	0x3f
	.zero		1


	//   ....[105]....
        /*0708*/ 	.word	0x00007c20
        /*070c*/ 	.word	0x00000007
        /*0710*/ 	.word	0x00000000
        /*0714*/ 	.short	0x010a
        /*0716*/ 	.byte	0x3f
	.zero		1


	//   ....[106]....
        /*0718*/ 	.word	0x00007c70
        /*071c*/ 	.word	0x00000006
        /*0720*/ 	.word	0x00000000
        /*0724*/ 	.short	0x010a
        /*0726*/ 	.byte	0x3f
	.zero		1


	//   ....[107]....
        /*0728*/ 	.word	0x00007cc0
        /*072c*/ 	.word	0x00000007
        /*0730*/ 	.word	0x00000000
        /*0734*/ 	.short	0x010a
        /*0736*/ 	.byte	0x3f
	.zero		1


	//----- nvinfo : EIATTR_NUM_MBARRIERS
	.align		4
.L_28:
        /*0738*/ 	.byte	0x03, 0x38
        /*073a*/ 	.short	0x0034


	//----- nvinfo : EIATTR_EXIT_INSTR_OFFSETS
	.align		4
        /*073c*/ 	.byte	0x04, 0x1c
        /*073e*/ 	.short	(.L_30 - .L_29)


	//   ....[0]....
.L_29:
        /*0740*/ 	.word	0x00000c60


	//   ....[1]....
        /*0744*/ 	.word	0x00001440


	//   ....[2]....
        /*0748*/ 	.word	0x00005220


	//   ....[3]....
        /*074c*/ 	.word	0x00005780


	//   ....[4]....
        /*0750*/ 	.word	0x000073d0


	//----- nvinfo : EIATTR_MAX_THREADS
	.align		4
.L_30:
        /*0754*/ 	.byte	0x04, 0x05
        /*0756*/ 	.short	(.L_32 - .L_31)
.L_31:
        /*0758*/ 	.word	0x00000180
        /*075c*/ 	.word	0x00000001
        /*0760*/ 	.word	0x00000001


	//----- nvinfo : EIATTR_CRS_STACK_SIZE
	.align		4
.L_32:
        /*0764*/ 	.byte	0x04, 0x1e
        /*0766*/ 	.short	(.L_34 - .L_33)
.L_33:
        /*0768*/ 	.word	0x00000000


	//----- nvinfo : EIATTR_CBANK_PARAM_SIZE
	.align		4
.L_34:
        /*076c*/ 	.byte	0x03, 0x19
        /*076e*/ 	.short	0x0570


	//----- nvinfo : EIATTR_PARAM_CBANK
	.align		4
        /*0770*/ 	.byte	0x04, 0x0a
        /*0772*/ 	.short	(.L_36 - .L_35)
	.align		4
.L_35:
        /*0774*/ 	.word	index@(.nv.constant0._ZN7cutlass13device_kernelINS_4gemm6kernel13GemmUniversalIN4cute5tupleIJiiiiEEENS1_10collective13CollectiveMmaINS1_43MainloopSm90TmaGmmaWarpSpecializedSparseFP8ILi25ENS5_IJNS4_1CILi1EEENSA_ILi2EEESB_EEENS1_35KernelTmaWarpSpecializedCooperativeEEENS5_IJNSA_ILi128EEENSA_ILi64EEESH_EEENS_12float_e4m3_tENS5_IJNS4_6LayoutINS5_IJiNS5_IJSC_iEEEiEEENS5_IJlNS5_IJSB_SC_EEElEEEEENSK_INS5_IJNS5_IJSH_iEEESQ_iEEENS5_IJNS5_IJSH_NSA_ILi4096EEEEEENS5_IJSB_lEEElEEEEEEEESJ_NS5_IJlSB_lEEENS4_8TiledMMAINS4_8MMA_AtomIJNS4_4SM904GMMA6SPARSE31GMMA_64x64x64_F32E4M3E4M3_SS_TNILNS12_7ScaleInE1ELS15_1ELNS12_9SparseSelE0EEEEEENSK_INS5_IJSC_SB_SB_EEENS5_IJSB_NSA_ILi0EEES1A_EEEEENS5_IJNS4_10UnderscoreES1D_S1D_EEEEENS4_23SM90_TMA_LOAD_MULTICASTENS4_14ComposedLayoutINS4_7SwizzleILi1ELi4ELi3EEENS4_25smem_sparse_ptr_flag_bitsILi2ELi8EEENSK_INS5_IJNS5_IJSB_NSA_ILi8EEEEEENS5_IJSC_NSA_ILi32EEEEEEEEENS5_IJNS5_IJS1A_SH_EEESN_EEEEEEEvNS4_8identityENS4_13SM90_TMA_LOADENS1H_INS1I_ILi2ELi4ELi3EEENS4_18smem_ptr_flag_bitsILi8EEENSK_INS5_IJS1M_SH_EEENS5_IJSH_SB_EEEEEEEvS1V_EENS_8epilogue10collective6detail29Sm90TmaWarpSpecializedAdapterINS26_15DefaultEpilogueIfNS5_IJSB_llEEES2A_NS25_6thread17LinearCombinationIfLi1EffLNS2B_9ScaleType4KindE0ELNS_15FloatRoundStyleE2EfEENS1_15EpilogueDefaultEEEEEvvEEEEvNT_6ParamsE)
        /*0778*/ 	.short	0x0210
        /*077a*/ 	.short	0x0570


	//----- nvinfo : EIATTR_SW_WAR
	.align		4
.L_36:
        /*077c*/ 	.byte	0x04, 0x36
        /*077e*/ 	.short	(.L_38 - .L_37)
.L_37:
        /*0780*/ 	.word	0x00000008
.L_38:


//--------------------- .nv.callgraph             --------------------------
	.section	.nv.callgraph,"",@"SHT_CUDA_CALLGRAPH"
	.align	4
	.sectionentsize	8
	.align		4
        /*0000*/ 	.word	0x00000000
	.align		4
        /*0004*/ 	.word	0xffffffff
	.align		4
        /*0008*/ 	.word	0x00000000
	.align		4
        /*000c*/ 	.word	0xfffffffe
	.align		4
        /*0010*/ 	.word	0x00000000
	.align		4
        /*0014*/ 	.word	0xfffffffd
	.align		4
        /*0018*/ 	.word	0x00000000
	.align		4
        /*001c*/ 	.word	0xfffffffc


//--------------------- .nv.constant4             --------------------------
	.section	.nv.constant4,"a",@progbits
	.align	8
	.align		8
.nv.constant4:
        /*0000*/ 	.dword	_ZN39_INTERNAL_14e0859f_4_k_cu_5ac69406_27894cuda3std3__45__cpo5beginE
	.align		8
        /*0008*/ 	.dword	_ZN39_INTERNAL_14e0859f_4_k_cu_5ac69406_27894cuda3std3__45__cpo3endE
	.align		8
        /*0010*/ 	.dword	_ZN39_INTERNAL_14e0859f_4_k_cu_5ac69406_27894cuda3std3__45__cpo6cbeginE
	.align		8
        /*0018*/ 	.dword	_ZN39_INTERNAL_14e0859f_4_k_cu_5ac69406_27894cuda3std3__45__cpo4cendE
	.align		8
        /*0020*/ 	.dword	_ZN39_INTERNAL_14e0859f_4_k_cu_5ac69406_27894cuda3std3__441_GLOBAL__N__14e0859f_4_k_cu_5ac69406_27896ignoreE
	.align		8
        /*0028*/ 	.dword	_ZN39_INTERNAL_14e0859f_4_k_cu_5ac69406_27894cuda3std3__419piecewise_constructE
	.align		8
        /*0030*/ 	.dword	_ZN39_INTERNAL_14e0859f_4_k_cu_5ac69406_27894cuda3std3__48in_placeE
	.align		8
        /*0038*/ 	.dword	_ZN39_INTERNAL_14e0859f_4_k_cu_5ac69406_27894cuda3std6ranges3__45__cpo4swapE
	.align		8
        /*0040*/ 	.dword	_ZN39_INTERNAL_14e0859f_4_k_cu_5ac69406_27894cuda3std6ranges3__45__cpo9iter_moveE
	.align		8
        /*0048*/ 	.dword	_ZN39_INTERNAL_14e0859f_4_k_cu_5ac69406_27894cute7productE
	.align		8
        /*0050*/ 	.dword	_ZN39_INTERNAL_14e0859f_4_k_cu_5ac69406_27894cute1_E


//--------------------- .text._ZN7cutlass13device_kernelINS_4gemm6kernel13GemmUniversalIN4cute5tupleIJiiiiEEENS1_10collective13CollectiveMmaINS1_43MainloopSm90TmaGmmaWarpSpecializedSparseFP8ILi25ENS5_IJNS4_1CILi1EEENSA_ILi2EEESB_EEENS1_35KernelTmaWarpSpecializedCooperativeEEENS5_IJNSA_ILi128EEENSA_ILi64EEESH_EEENS_12float_e4m3_tENS5_IJNS4_6LayoutINS5_IJiNS5_IJSC_iEEEiEEENS5_IJlNS5_IJSB_SC_EEElEEEEENSK_INS5_IJNS5_IJSH_iEEESQ_iEEENS5_IJNS5_IJSH_NSA_ILi4096EEEEEENS5_IJSB_lEEElEEEEEEEESJ_NS5_IJlSB_lEEENS4_8TiledMMAINS4_8MMA_AtomIJNS4_4SM904GMMA6SPARSE31GMMA_64x64x64_F32E4M3E4M3_SS_TNILNS12_7ScaleInE1ELS15_1ELNS12_9SparseSelE0EEEEEENSK_INS5_IJSC_SB_SB_EEENS5_IJSB_NSA_ILi0EEES1A_EEEEENS5_IJNS4_10UnderscoreES1D_S1D_EEEEENS4_23SM90_TMA_LOAD_MULTICASTENS4_14ComposedLayoutINS4_7SwizzleILi1ELi4ELi3EEENS4_25smem_sparse_ptr_flag_bitsILi2ELi8EEENSK_INS5_IJNS5_IJSB_NSA_ILi8EEEEEENS5_IJSC_NSA_ILi32EEEEEEEEENS5_IJNS5_IJS1A_SH_EEESN_EEEEEEEvNS4_8identityENS4_13SM90_TMA_LOADENS1H_INS1I_ILi2ELi4ELi3EEENS4_18smem_ptr_flag_bitsILi8EEENSK_INS5_IJS1M_SH_EEENS5_IJSH_SB_EEEEEEEvS1V_EENS_8epilogue10collective6detail29Sm90TmaWarpSpecializedAdapterINS26_15DefaultEpilogueIfNS5_IJSB_llEEES2A_NS25_6thread17LinearCombinationIfLi1EffLNS2B_9ScaleType4KindE0ELNS_15FloatRoundStyleE2EfEENS1_15EpilogueDefaultEEEEEvvEEEEvNT_6ParamsE --------------------------
	.section	.text._ZN7cutlass13device_kernelINS_4gemm6kernel13GemmUniversalIN4cute5tupleIJiiiiEEENS1_10collective13CollectiveMmaINS1_43MainloopSm90TmaGmmaWarpSpecializedSparseFP8ILi25ENS5_IJNS4_1CILi1EEENSA_ILi2EEESB_EEENS1_35KernelTmaWarpSpecializedCooperativeEEENS5_IJNSA_ILi128EEENSA_ILi64EEESH_EEENS_12float_e4m3_tENS5_IJNS4_6LayoutINS5_IJiNS5_IJSC_iEEEiEEENS5_IJlNS5_IJSB_SC_EEElEEEEENSK_INS5_IJNS5_IJSH_iEEESQ_iEEENS5_IJNS5_IJSH_NSA_ILi4096EEEEEENS5_IJSB_lEEElEEEEEEEESJ_NS5_IJlSB_lEEENS4_8TiledMMAINS4_8MMA_AtomIJNS4_4SM904GMMA6SPARSE31GMMA_64x64x64_F32E4M3E4M3_SS_TNILNS12_7ScaleInE1ELS15_1ELNS12_9SparseSelE0EEEEEENSK_INS5_IJSC_SB_SB_EEENS5_IJSB_NSA_ILi0EEES1A_EEEEENS5_IJNS4_10UnderscoreES1D_S1D_EEEEENS4_23SM90_TMA_LOAD_MULTICASTENS4_14ComposedLayoutINS4_7SwizzleILi1ELi4ELi3EEENS4_25smem_sparse_ptr_flag_bitsILi2ELi8EEENSK_INS5_IJNS5_IJSB_NSA_ILi8EEEEEENS5_IJSC_NSA_ILi32EEEEEEEEENS5_IJNS5_IJS1A_SH_EEESN_EEEEEEEvNS4_8identityENS4_13SM90_TMA_LOADENS1H_INS1I_ILi2ELi4ELi3EEENS4_18smem_ptr_flag_bitsILi8EEENSK_INS5_IJS1M_SH_EEENS5_IJSH_SB_EEEEEEEvS1V_EENS_8epilogue10collective6detail29Sm90TmaWarpSpecializedAdapterINS26_15DefaultEpilogueIfNS5_IJSB_llEEES2A_NS25_6thread17LinearCombinationIfLi1EffLNS2B_9ScaleType4KindE0ELNS_15FloatRoundStyleE2EfEENS1_15EpilogueDefaultEEEEEvvEEEEvNT_6ParamsE,"ax",@progbits
	.align	128
.text._ZN7cutlass13device_kernelINS_4gemm6kernel13GemmUniversalIN4cute5tupleIJiiiiEEENS1_10collective13CollectiveMmaINS1_43MainloopSm90TmaGmmaWarpSpecializedSparseFP8ILi25ENS5_IJNS4_1CILi1EEENSA_ILi2EEESB_EEENS1_35KernelTmaWarpSpecializedCooperativeEEENS5_IJNSA_ILi128EEENSA_ILi64EEESH_EEENS_12float_e4m3_tENS5_IJNS4_6LayoutINS5_IJiNS5_IJSC_iEEEiEEENS5_IJlNS5_IJSB_SC_EEElEEEEENSK_INS5_IJNS5_IJSH_iEEESQ_iEEENS5_IJNS5_IJSH_NSA_ILi4096EEEEEENS5_IJSB_lEEElEEEEEEEESJ_NS5_IJlSB_lEEENS4_8TiledMMAINS4_8MMA_AtomIJNS4_4SM904GMMA6SPARSE31GMMA_64x64x64_F32E4M3E4M3_SS_TNILNS12_7ScaleInE1ELS15_1ELNS12_9SparseSelE0EEEEEENSK_INS5_IJSC_SB_SB_EEENS5_IJSB_NSA_ILi0EEES1A_EEEEENS5_IJNS4_10UnderscoreES1D_S1D_EEEEENS4_23SM90_TMA_LOAD_MULTICASTENS4_14ComposedLayoutINS4_7SwizzleILi1ELi4ELi3EEENS4_25smem_sparse_ptr_flag_bitsILi2ELi8EEENSK_INS5_IJNS5_IJSB_NSA_ILi8EEEEEENS5_IJSC_NSA_ILi32EEEEEEEEENS5_IJNS5_IJS1A_SH_EEESN_EEEEEEEvNS4_8identityENS4_13SM90_TMA_LOADENS1H_INS1I_ILi2ELi4ELi3EEENS4_18smem_ptr_flag_bitsILi8EEENSK_INS5_IJS1M_SH_EEENS5_IJSH_SB_EEEEEEEvS1V_EENS_8epilogue10collective6detail29Sm90TmaWarpSpecializedAdapterINS26_15DefaultEpilogueIfNS5_IJSB_llEEES2A_NS25_6thread17LinearCombinationIfLi1EffLNS2B_9ScaleType4KindE0ELNS_15FloatRoundStyleE2EfEENS1_15EpilogueDefaultEEEEEvvEEEEvNT_6ParamsE:
        .type           _ZN7cutlass13device_kernelINS_4gemm6kernel13GemmUniversalIN4cute5tupleIJiiiiEEENS1_10collective13CollectiveMmaINS1_43MainloopSm90TmaGmmaWarpSpecializedSparseFP8ILi25ENS5_IJNS4_1CILi1EEENSA_ILi2EEESB_EEENS1_35KernelTmaWarpSpecializedCooperativeEEENS5_IJNSA_ILi128EEENSA_ILi64EEESH_EEENS_12float_e4m3_tENS5_IJNS4_6LayoutINS5_IJiNS5_IJSC_iEEEiEEENS5_IJlNS5_IJSB_SC_EEElEEEEENSK_INS5_IJNS5_IJSH_iEEESQ_iEEENS5_IJNS5_IJSH_NSA_ILi4096EEEEEENS5_IJSB_lEEElEEEEEEEESJ_NS5_IJlSB_lEEENS4_8TiledMMAINS4_8MMA_AtomIJNS4_4SM904GMMA6SPARSE31GMMA_64x64x64_F32E4M3E4M3_SS_TNILNS12_7ScaleInE1ELS15_1ELNS12_9SparseSelE0EEEEEENSK_INS5_IJSC_SB_SB_EEENS5_IJSB_NSA_ILi0EEES1A_EEEEENS5_IJNS4_10UnderscoreES1D_S1D_EEEEENS4_23SM90_TMA_LOAD_MULTICASTENS4_14ComposedLayoutINS4_7SwizzleILi1ELi4ELi3EEENS4_25smem_sparse_ptr_flag_bitsILi2ELi8EEENSK_INS5_IJNS5_IJSB_NSA_ILi8EEEEEENS5_IJSC_NSA_ILi32EEEEEEEEENS5_IJNS5_IJS1A_SH_EEESN_EEEEEEEvNS4_8identityENS4_13SM90_TMA_LOADENS1H_INS1I_ILi2ELi4ELi3EEENS4_18smem_ptr_flag_bitsILi8EEENSK_INS5_IJS1M_SH_EEENS5_IJSH_SB_EEEEEEEvS1V_EENS_8epilogue10collective6detail29Sm90TmaWarpSpecializedAdapterINS26_15DefaultEpilogueIfNS5_IJSB_llEEES2A_NS25_6thread17LinearCombinationIfLi1EffLNS2B_9ScaleType4KindE0ELNS_15FloatRoundStyleE2EfEENS1_15EpilogueDefaultEEEEEvvEEEEvNT_6ParamsE,@function
        .size           _ZN7cutlass13device_kernelINS_4gemm6kernel13GemmUniversalIN4cute5tupleIJiiiiEEENS1_10collective13CollectiveMmaINS1_43MainloopSm90TmaGmmaWarpSpecializedSparseFP8ILi25ENS5_IJNS4_1CILi1EEENSA_ILi2EEESB_EEENS1_35KernelTmaWarpSpecializedCooperativeEEENS5_IJNSA_ILi128EEENSA_ILi64EEESH_EEENS_12float_e4m3_tENS5_IJNS4_6LayoutINS5_IJiNS5_IJSC_iEEEiEEENS5_IJlNS5_IJSB_SC_EEElEEEEENSK_INS5_IJNS5_IJSH_iEEESQ_iEEENS5_IJNS5_IJSH_NSA_ILi4096EEEEEENS5_IJSB_lEEElEEEEEEEESJ_NS5_IJlSB_lEEENS4_8TiledMMAINS4_8MMA_AtomIJNS4_4SM904GMMA6SPARSE31GMMA_64x64x64_F32E4M3E4M3_SS_TNILNS12_7ScaleInE1ELS15_1ELNS12_9SparseSelE0EEEEEENSK_INS5_IJSC_SB_SB_EEENS5_IJSB_NSA_ILi0EEES1A_EEEEENS5_IJNS4_10UnderscoreES1D_S1D_EEEEENS4_23SM90_TMA_LOAD_MULTICASTENS4_14ComposedLayoutINS4_7SwizzleILi1ELi4ELi3EEENS4_25smem_sparse_ptr_flag_bitsILi2ELi8EEENSK_INS5_IJNS5_IJSB_NSA_ILi8EEEEEENS5_IJSC_NSA_ILi32EEEEEEEEENS5_IJNS5_IJS1A_SH_EEESN_EEEEEEEvNS4_8identityENS4_13SM90_TMA_LOADENS1H_INS1I_ILi2ELi4ELi3EEENS4_18smem_ptr_flag_bitsILi8EEENSK_INS5_IJS1M_SH_EEENS5_IJSH_SB_EEEEEEEvS1V_EENS_8epilogue10collective6detail29Sm90TmaWarpSpecializedAdapterINS26_15DefaultEpilogueIfNS5_IJSB_llEEES2A_NS25_6thread17LinearCombinationIfLi1EffLNS2B_9ScaleType4KindE0ELNS_15FloatRoundStyleE2EfEENS1_15EpilogueDefaultEEEEEvvEEEEvNT_6ParamsE,(.L_x_173 - _ZN7cutlass13device_kernelINS_4gemm6kernel13GemmUniversalIN4cute5tupleIJiiiiEEENS1_10collective13CollectiveMmaINS1_43MainloopSm90TmaGmmaWarpSpecializedSparseFP8ILi25ENS5_IJNS4_1CILi1EEENSA_ILi2EEESB_EEENS1_35KernelTmaWarpSpecializedCooperativeEEENS5_IJNSA_ILi128EEENSA_ILi64EEESH_EEENS_12float_e4m3_tENS5_IJNS4_6LayoutINS5_IJiNS5_IJSC_iEEEiEEENS5_IJlNS5_IJSB_SC_EEElEEEEENSK_INS5_IJNS5_IJSH_iEEESQ_iEEENS5_IJNS5_IJSH_NSA_ILi4096EEEEEENS5_IJSB_lEEElEEEEEEEESJ_NS5_IJlSB_lEEENS4_8TiledMMAINS4_8MMA_AtomIJNS4_4SM904GMMA6SPARSE31GMMA_64x64x64_F32E4M3E4M3_SS_TNILNS12_7ScaleInE1ELS15_1ELNS12_9SparseSelE0EEEEEENSK_INS5_IJSC_SB_SB_EEENS5_IJSB_NSA_ILi0EEES1A_EEEEENS5_IJNS4_10UnderscoreES1D_S1D_EEEEENS4_23SM90_TMA_LOAD_MULTICASTENS4_14ComposedLayoutINS4_7SwizzleILi1ELi4ELi3EEENS4_25smem_sparse_ptr_flag_bitsILi2ELi8EEENSK_INS5_IJNS5_IJSB_NSA_ILi8EEEEEENS5_IJSC_NSA_ILi32EEEEEEEEENS5_IJNS5_IJS1A_SH_EEESN_EEEEEEEvNS4_8identityENS4_13SM90_TMA_LOADENS1H_INS1I_ILi2ELi4ELi3EEENS4_18smem_ptr_flag_bitsILi8EEENSK_INS5_IJS1M_SH_EEENS5_IJSH_SB_EEEEEEEvS1V_EENS_8epilogue10collective6detail29Sm90TmaWarpSpecializedAdapterINS26_15DefaultEpilogueIfNS5_IJSB_llEEES2A_NS25_6thread17LinearCombinationIfLi1EffLNS2B_9ScaleType4KindE0ELNS_15FloatRoundStyleE2EfEENS1_15EpilogueDefaultEEEEEvvEEEEvNT_6ParamsE)
        .other          _ZN7cutlass13device_kernelINS_4gemm6kernel13GemmUniversalIN4cute5tupleIJiiiiEEENS1_10collective13CollectiveMmaINS1_43MainloopSm90TmaGmmaWarpSpecializedSparseFP8ILi25ENS5_IJNS4_1CILi1EEENSA_ILi2EEESB_EEENS1_35KernelTmaWarpSpecializedCooperativeEEENS5_IJNSA_ILi128EEENSA_ILi64EEESH_EEENS_12float_e4m3_tENS5_IJNS4_6LayoutINS5_IJiNS5_IJSC_iEEEiEEENS5_IJlNS5_IJSB_SC_EEElEEEEENSK_INS5_IJNS5_IJSH_iEEESQ_iEEENS5_IJNS5_IJSH_NSA_ILi4096EEEEEENS5_IJSB_lEEElEEEEEEEESJ_NS5_IJlSB_lEEENS4_8TiledMMAINS4_8MMA_AtomIJNS4_4SM904GMMA6SPARSE31GMMA_64x64x64_F32E4M3E4M3_SS_TNILNS12_7ScaleInE1ELS15_1ELNS12_9SparseSelE0EEEEEENSK_INS5_IJSC_SB_SB_EEENS5_IJSB_NSA_ILi0EEES1A_EEEEENS5_IJNS4_10UnderscoreES1D_S1D_EEEEENS4_23SM90_TMA_LOAD_MULTICASTENS4_14ComposedLayoutINS4_7SwizzleILi1ELi4ELi3EEENS4_25smem_sparse_ptr_flag_bitsILi2ELi8EEENSK_INS5_IJNS5_IJSB_NSA_ILi8EEEEEENS5_IJSC_NSA_ILi32EEEEEEEEENS5_IJNS5_IJS1A_SH_EEESN_EEEEEEEvNS4_8identityENS4_13SM90_TMA_LOADENS1H_INS1I_ILi2ELi4ELi3EEENS4_18smem_ptr_flag_bitsILi8EEENSK_INS5_IJS1M_SH_EEENS5_IJSH_SB_EEEEEEEvS1V_EENS_8epilogue10collective6detail29Sm90TmaWarpSpecializedAdapterINS26_15DefaultEpilogueIfNS5_IJSB_llEEES2A_NS25_6thread17LinearCombinationIfLi1EffLNS2B_9ScaleType4KindE0ELNS_15FloatRoundStyleE2EfEENS1_15EpilogueDefaultEEEEEvvEEEEvNT_6ParamsE,@"STO_CUDA_ENTRY STV_DEFAULT"
_ZN7cutlass13device_kernelINS_4gemm6kernel13GemmUniversalIN4cute5tupleIJiiiiEEENS1_10collective13CollectiveMmaINS1_43MainloopSm90TmaGmmaWarpSpecializedSparseFP8ILi25ENS5_IJNS4_1CILi1EEENSA_ILi2EEESB_EEENS1_35KernelTmaWarpSpecializedCooperativeEEENS5_IJNSA_ILi128EEENSA_ILi64EEESH_EEENS_12float_e4m3_tENS5_IJNS4_6LayoutINS5_IJiNS5_IJSC_iEEEiEEENS5_IJlNS5_IJSB_SC_EEElEEEEENSK_INS5_IJNS5_IJSH_iEEESQ_iEEENS5_IJNS5_IJSH_NSA_ILi4096EEEEEENS5_IJSB_lEEElEEEEEEEESJ_NS5_IJlSB_lEEENS4_8TiledMMAINS4_8MMA_AtomIJNS4_4SM904GMMA6SPARSE31GMMA_64x64x64_F32E4M3E4M3_SS_TNILNS12_7ScaleInE1ELS15_1ELNS12_9SparseSelE0EEEEEENSK_INS5_IJSC_SB_SB_EEENS5_IJSB_NSA_ILi0EEES1A_EEEEENS5_IJNS4_10UnderscoreES1D_S1D_EEEEENS4_23SM90_TMA_LOAD_MULTICASTENS4_14ComposedLayoutINS4_7SwizzleILi1ELi4ELi3EEENS4_25smem_sparse_ptr_flag_bitsILi2ELi8EEENSK_INS5_IJNS5_IJSB_NSA_ILi8EEEEEENS5_IJSC_NSA_ILi32EEEEEEEEENS5_IJNS5_IJS1A_SH_EEESN_EEEEEEEvNS4_8identityENS4_13SM90_TMA_LOADENS1H_INS1I_ILi2ELi4ELi3EEENS4_18smem_ptr_flag_bitsILi8EEENSK_INS5_IJS1M_SH_EEENS5_IJSH_SB_EEEEEEEvS1V_EENS_8epilogue10collective6detail29Sm90TmaWarpSpecializedAdapterINS26_15DefaultEpilogueIfNS5_IJSB_llEEES2A_NS25_6thread17LinearCombinationIfLi1EffLNS2B_9ScaleType4KindE0ELNS_15FloatRoundStyleE2EfEENS1_15EpilogueDefaultEEEEEvvEEEEvNT_6ParamsE:
[----:B------:R-:W-:Y:S01]  /*0000*/  LDC R1, c[0x0][0x28] ;  /* 0x00000a00ff017b82 */ /* 0x000fe20000000800 */
[----:B------:R-:W0:Y:S01]  /*0010*/  S2R R10, SR_TID.X ;  /* 0x00000000000a7919 */ /* 0x000e220000002100 */
[----:B------:R-:W-:Y:S01]  /*0020*/  ELECT P0, URZ, PT ;  /* 0x00000000003f782f */ /* 0x000fe20003800000 */
[----:B------:R-:W-:Y:S01]  /*0030*/  BSSY B0, `(.L_x_0) ;  /* 0x0000012000007945 */ /* 0x000fe20003800000 */
[--C-:B0-----:R-:W-:Y:S02]  /*0040*/  SHF.R.U32.HI R0, RZ, 0x5, R10.reuse ;  /* 0x00000005ff007819 */ /* 0x101fe4000001160a */
[----:B------:R-:W-:-:S03]  /*0050*/  SHF.R.U32.HI R9, RZ, 0x7, R10 ;  /* 0x00000007ff097819 */ /* 0x000fc6000001160a */
[----:B------:R-:W0:Y:S04]  /*0060*/  SHFL.IDX PT, R3, R0, RZ, 0x1f ;  /* 0x00001fff00037589 */ /* 0x000e2800000e0000 */
[----:B------:R1:W2:Y:S01]  /*0070*/  SHFL.IDX PT, R4, R9, RZ, 0x1f ;  /* 0x00001fff09047589 */ /* 0x0002a200000e0000 */
[----:B0-----:R-:W-:-:S13]  /*0080*/  ISETP.NE.OR P0, PT, R3, RZ, !P0 ;  /* 0x000000ff0300720c */ /* 0x001fda0004705670 */
[----:B-12---:R-:W-:Y:S05]  /*0090*/  @P0 BRA `(.L_x_1) ;  /* 0x00000000002c0947 */ /* 0x006fea0003800000 */
[----:B------:R-:W-:Y:S02]  /*00a0*/  ULDC.64 UR4, c[0x0][0x198] ;  /* 0x0000660000047ab9 */ /* 0x000fe40000000a00 */
[----:B------:R-:W-:Y:S02]  /*00b0*/  UIADD3 UR6, UP0, UR4, 0xf0, URZ ;  /* 0x000000f004067890 */ /* 0x000fe4000ff1e03f */
[----:B------:R-:W-:Y:S02]  /*00c0*/  UIADD3 UR8, UP1, UR4, 0x1f0, URZ ;  /* 0x000001f004087890 */ /* 0x000fe4000ff3e03f */
[----:B------:R-:W-:Y:S02]  /*00d0*/  UIADD3 UR4, UP2, UR4, 0x2f0, URZ ;  /* 0x000002f004047890 */ /* 0x000fe4000ff5e03f */
[----:B------:R-:W-:Y:S02]  /*00e0*/  UIADD3.X UR7, URZ, UR5, URZ, UP0, !UPT ;  /* 0x000000053f077290 */ /* 0x000fe400087fe43f */
[----:B------:R-:W-:-:S02]  /*00f0*/  UIADD3.X UR9, URZ, UR5, URZ, UP1, !UPT ;  /* 0x000000053f097290 */ /* 0x000fc40008ffe43f */
[----:B------:R-:W-:-:S05]  /*0100*/  UIADD3.X UR5, URZ, UR5, URZ, UP2, !UPT ;  /* 0x000000053f057290 */ /* 0x000fca00097fe43f */
[----:B------:R0:W-:Y:S02]  /*0110*/  UTMACCTL.PF [UR6] ;  /* 0x00000000060079b9 */ /* 0x0001e40008040000 */
[----:B------:R0:W-:Y:S02]  /*0120*/  UTMACCTL.PF [UR8] ;  /* 0x00000000080079b9 */ /* 0x0001e40008040000 */
[----:B------:R0:W-:Y:S02]  /*0130*/  UTMACCTL.PF [UR4] ;  /* 0x00000000040079b9 */ /* 0x0001e40008040000 */
[----:B0-----:R-:W-:Y:S01]  /*0140*/  NOP ;  /* 0x0000000000007918 */ /* 0x001fe20000000000 */
.L_x_1:
[----:B------:R-:W-:Y:S05]  /*0150*/  BSYNC B0 ;  /* 0x0000000000007941 */ /* 0x000fea0003800000 */
.L_x_0:
[----:B------:R-:W0:Y:S02]  /*0160*/  SHFL.IDX PT, R2, R0, RZ, 0x1f ;  /* 0x00001fff00027589 */ /* 0x000e2400000e0000 */
[----:B0-----:R-:W-:-:S13]  /*0170*/  ISETP.NE.AND P0, PT, R2, RZ, PT ;  /* 0x000000ff0200720c */ /* 0x001fda0003f05270 */
[----:B------:R-:W-:Y:S05]  /*0180*/  @P0 BRA `(.L_x_2) ;  /* 0x00000004000c0947 */ /* 0x000fea0003800000 */
[----:B------:R-:W-:Y:S01]  /*0190*/  ELECT P0, URZ, PT ;  /* 0x00000000003f782f */ /* 0x000fe20003800000 */
[----:B------:R-:W-:-:S12]  /*01a0*/  BSSY B0, `(.L_x_2) ;  /* 0x0000041000007945 */ /* 0x000fd80003800000 */
[----:B------:R-:W-:Y:S05]  /*01b0*/  @!P0 BRA `(.L_x_3) ;  /* 0x0000000000fc8947 */ /* 0x000fea0003800000 */
[----:B------:R-:W0:Y:S01]  /*01c0*/  S2UR UR8, SR_CgaCtaId ;  /* 0x00000000000879c3 */ /* 0x000e220000008800 */
[----:B------:R-:W-:Y:S01]  /*01d0*/  UMOV UR4, 0x400 ;  /* 0x0000040000047882 */ /* 0x000fe20000000000 */
[----:B------:R-:W-:Y:S01]  /*01e0*/  UMOV UR5, 0x1 ;  /* 0x0000000100057882 */ /* 0x000fe20000000000 */
[----:B------:R-:W-:Y:S02]  /*01f0*/  UMOV UR6, 0x4 ;  /* 0x0000000400067882 */ /* 0x000fe40000000000 */
[----:B------:R-:W-:-:S04]  /*0200*/  UIADD3 UR6, -UR6, 0x100000, URZ ;  /* 0x0010000006067890 */ /* 0x000fc8000fffe13f */
[----:B------:R-:W-:Y:S02]  /*0210*/  USHF.L.U32 UR7, UR6, 0xb, URZ ;  /* 0x0000000b06077899 */ /* 0x000fe4000800063f */
[----:B------:R-:W-:Y:S02]  /*0220*/  USHF.L.U32 UR6, UR6, 0x1, URZ ;  /* 0x0000000106067899 */ /* 0x000fe4000800063f */
[----:B0-----:R-:W-:Y:S02]  /*0230*/  ULEA UR8, UR8, UR4, 0x18 ;  /* 0x0000000408087291 */ /* 0x001fe4000f8ec03f */
[----:B------:R-:W-:-:S04]  /*0240*/  UIADD3 UR4, -UR5, 0x100000, URZ ;  /* 0x0010000005047890 */ /* 0x000fc8000fffe13f */
[----:B------:R-:W-:Y:S02]  /*0250*/  USHF.L.U32 UR5, UR4, 0xb, URZ ;  /* 0x0000000b04057899 */ /* 0x000fe4000800063f */
[----:B------:R-:W-:Y:S01]  /*0260*/  USHF.L.U32 UR4, UR4, 0x1, URZ ;  /* 0x0000000104047899 */ /* 0x000fe2000800063f */
[----:B------:R-:W0:Y:S11]  /*0270*/  FENCE.VIEW.ASYNC.S ;  /* 0x00000000000073c6 */ /* 0x000e360000000000 */
[----:B0-----:R0:W1:Y:S01]  /*0280*/  SYNCS.EXCH.64 URZ, [UR8], UR4 ;  /* 0x00000004083f75b2 */ /* 0x0010620008000100 */
[----:B------:R0:W2:Y:S01]  /*0290*/  SYNCS.EXCH.64 URZ, [UR8+0xc8], UR6 ;  /* 0x0000c806083f75b2 */ /* 0x0000a20008000100 */
[----:B------:R0:W3:Y:S01]  /*02a0*/  SYNCS.EXCH.64 URZ, [UR8+0x8], UR4 ;  /* 0x00000804083f75b2 */ /* 0x0000e20008000100 */
[----:B------:R0:W4:Y:S01]  /*02b0*/  SYNCS.EXCH.64 URZ, [UR8+0xd0], UR6 ;  /* 0x0000d006083f75b2 */ /* 0x0001220008000100 */
[----:B------:R0:W0:Y:S01]  /*02c0*/  SYNCS.EXCH.64 URZ, [UR8+0x10], UR4 ;  /* 0x00001004083f75b2 */ /* 0x0000220008000100 */
        /* <DEDUP_REMOVED lines=45> */
[----:B-1234-:R-:W-:Y:S01]  /*05a0*/  NOP ;  /* 0x0000000000007918 */ /* 0x01efe20000000000 */
.L_x_3:
[----:B0-----:R-:W-:Y:S05]  /*05b0*/  BSYNC B0 ;  /* 0x0000000000007941 */ /* 0x001fea0003800000 */
.L_x_2:
[----:B------:R-:W0:Y:S01]  /*05c0*/  SHFL.IDX PT, R0, R0, RZ, 0x1f ;  /* 0x00001fff00007589 */ /* 0x000e2200000e0000 */
[----:B------:R-:W-:Y:S01]  /*05d0*/  SHF.R.S32.HI R5, RZ, 0x1f, R10 ;  /* 0x0000001fff057819 */ /* 0x000fe2000001140a */
[----:B------:R-:W1:Y:S01]  /*05e0*/  S2UR UR8, SR_CTAID.X ;  /* 0x00000000000879c3 */ /* 0x000e620000002500 */
[----:B------:R-:W-:Y:S01]  /*05f0*/  ELECT P0, URZ, PT ;  /* 0x00000000003f782f */ /* 0x000fe20003800000 */
[----:B------:R-:W2:Y:S01]  /*0600*/  S2R R6, SR_CTAID.Y ;  /* 0x0000000000067919 */ /* 0x000ea20000002600 */
[----:B------:R-:W-:Y:S01]  /*0610*/  LEA.HI R5, R5, R10, RZ, 0x7 ;  /* 0x0000000a05057211 */ /* 0x000fe200078f38ff */
[----:B------:R-:W-:Y:S01]  /*0620*/  ULDC UR4, c[0x0][0x154] ;  /* 0x0000550000047ab9 */ /* 0x000fe20000000800 */
[----:B------:R-:W-:Y:S01]  /*0630*/  SHF.R.S32.HI R13, RZ, 0x1f, R2 ;  /* 0x0000001fff0d7819 */ /* 0x000fe20000011402 */
[----:B------:R-:W-:Y:S01]  /*0640*/  NOP ;  /* 0x0000000000007918 */ /* 0x000fe20000000000 */
[----:B------:R-:W-:Y:S01]  /*0650*/  LOP3.LUT R5, R5, 0xffffff80, RZ, 0xc0, !PT ;  /* 0xffffff8005057812 */ /* 0x000fe200078ec0ff */
[----:B------:R-:W3:Y:S01]  /*0660*/  LDC R15, c[0x0][0x140] ;  /* 0x00005000ff0f7b82 */ /* 0x000ee20000000800 */
[----:B------:R-:W-:Y:S01]  /*0670*/  LEA.HI R13, R13, R2, RZ, 0x2 ;  /* 0x000000020d0d7211 */ /* 0x000fe200078f10ff */
[----:B------:R-:W-:Y:S01]  /*0680*/  NOP ;  /* 0x0000000000007918 */ /* 0x000fe20000000000 */
[C---:B------:R-:W-:Y:S01]  /*0690*/  LOP3.LUT R20, R10.reuse, 0xff, RZ, 0xc0, !PT ;  /* 0x000000ff0a147812 */ /* 0x040fe200078ec0ff */
[----:B------:R-:W-:Y:S01]  /*06a0*/  IMAD.IADD R5, R10, 0x1, -R5 ;  /* 0x000000010a057824 */ /* 0x000fe200078e0a05 */
[----:B------:R-:W-:-:S03]  /*06b0*/  LOP3.LUT R13, R13, 0x3ffffffc, RZ, 0xc0, !PT ;  /* 0x3ffffffc0d0d7812 */ /* 0x000fc600078ec0ff */
[----:B------:R-:W4:Y:S01]  /*06c0*/  LDC R12, c[0x0][0x144] ;  /* 0x00005100ff0c7b82 */ /* 0x000f220000000800 */
[----:B------:R-:W-:Y:S01]  /*06d0*/  SHF.R.S32.HI R8, RZ, 0x1f, R5 ;  /* 0x0000001fff087819 */ /* 0x000fe20000011405 */
[----:B------:R-:W-:Y:S01]  /*06e0*/  IMAD.IADD R2, R2, 0x1, -R13 ;  /* 0x0000000102027824 */ /* 0x000fe200078e0a0d */
[----:B------:R-:W-:Y:S02]  /*06f0*/  LOP3.LUT P2, RZ, R5, 0x7, RZ, 0xc0, !PT ;  /* 0x0000000705ff7812 */ /* 0x000fe4000784c0ff */
[----:B------:R-:W-:Y:S02]  /*0700*/  LEA.HI R8, R8, R5, RZ, 0x3 ;  /* 0x0000000508087211 */ /* 0x000fe400078f18ff */
[----:B0-----:R-:W-:Y:S01]  /*0710*/  ISETP.NE.OR P0, PT, R0, RZ, !P0 ;  /* 0x000000ff0000720c */ /* 0x001fe20004705670 */
[----:B------:R-:W0:Y:S01]  /*0720*/  LDC R13, c[0x0][0x148] ;  /* 0x00005200ff0d7b82 */ /* 0x000e220000000800 */
[--C-:B------:R-:W-:Y:S02]  /*0730*/  SHF.R.S32.HI R0, RZ, 0x3, R8.reuse ;  /* 0x00000003ff007819 */ /* 0x100fe40000011408 */
[----:B------:R-:W-:-:S04]  /*0740*/  SHF.R.S32.HI R11, RZ, 0x1f, R8 ;  /* 0x0000001fff0b7819 */ /* 0x000fc80000011408 */
[----:B------:R-:W-:Y:S02]  /*0750*/  LEA.HI R11, R11, R0, RZ, 0x2 ;  /* 0x000000000b0b7211 */ /* 0x000fe400078f10ff */
[----:B---3--:R-:W-:Y:S02]  /*0760*/  ISETP.EQ.U32.AND P4, PT, R15, 0x1, PT ;  /* 0x000000010f00780c */ /* 0x008fe40003f82070 */
[----:B--2---:R-:W-:Y:S01]  /*0770*/  I2FP.F32.U32 R8, R6 ;  /* 0x0000000600087245 */ /* 0x004fe20000201000 */
[----:B------:R-:W-:Y:S01]  /*0780*/  VOTEU.ALL UP0, P0 ;  /* 0x00000000003f7886 */ /* 0x000fe20000000000 */
[----:B------:R-:W-:Y:S01]  /*0790*/  LOP3.LUT R11, R11, 0xfffffffc, RZ, 0xc0, !PT ;  /* 0xfffffffc0b0b7812 */ /* 0x000fe200078ec0ff */
[----:B------:R-:W-:Y:S02]  /*07a0*/  VOTEU.ALL UP1, P0 ;  /* 0x00000000003f7886 */ /* 0x000fe40000020000 */
[----:B------:R-:W-:Y:S01]  /*07b0*/  FMUL R14, R8, UR4 ;  /* 0x00000004080e7c20 */ /* 0x000fe20008400000 */
[----:B------:R-:W2:Y:S01]  /*07c0*/  @!UP0 S2UR UR7, SR_CgaCtaId ;  /* 0x00000000000789c3 */ /* 0x000ea20000008800 */
[----:B-1----:R-:W-:Y:S01]  /*07d0*/  I2FP.F32.U32 R8, UR8 ;  /* 0x0000000800087c45 */ /* 0x002fe20008201000 */
[----:B------:R-:W-:Y:S01]  /*07e0*/  ULDC UR4, c[0x0][0x150] ;  /* 0x0000540000047ab9 */ /* 0x000fe20000000800 */
[----:B------:R-:W-:Y:S01]  /*07f0*/  IMAD.IADD R11, R0, 0x1, -R11 ;  /* 0x00000001000b7824 */ /* 0x000fe200078e0a0b */
[----:B------:R-:W-:Y:S01]  /*0800*/  SHF.R.S32.HI R0, RZ, 0x1f, R3 ;  /* 0x0000001fff007819 */ /* 0x000fe20000011403 */
[----:B------:R-:W1:Y:S01]  /*0810*/  F2I.U32.TRUNC.NTZ R14, R14 ;  /* 0x0000000e000e7305 */ /* 0x000e62000020f000 */
[----:B------:R-:W-:Y:S01]  /*0820*/  FMUL R8, R8, UR4 ;  /* 0x0000000408087c20 */ /* 0x000fe20008400000 */
[----:B------:R-:W-:Y:S01]  /*0830*/  IMAD R2, R2, 0x4, R11 ;  /* 0x0000000402027824 */ /* 0x000fe200078e020b */
[----:B------:R-:W-:Y:S01]  /*0840*/  LEA.HI R0, R0, R3, RZ, 0x2 ;  /* 0x0000000300007211 */ /* 0x000fe200078f10ff */
[----:B------:R-:W-:Y:S01]  /*0850*/  UMOV UR4, 0x20 ;  /* 0x0000002000047882 */ /* 0x000fe20000000000 */
[----:B------:R-:W-:Y:S01]  /*0860*/  @!UP0 UMOV UR6, 0x400 ;  /* 0x0000040000068882 */ /* 0x000fe20000000000 */
[----:B------:R-:W-:Y:S01]  /*0870*/  IMAD.SHL.U32 R11, R2, 0x4, RZ ;  /* 0x00000004020b7824 */ /* 0x000fe200078e00ff */
[----:B------:R-:W-:Y:S01]  /*0880*/  LOP3.LUT R0, R0, 0xfffffffc, RZ, 0xc0, !PT ;  /* 0xfffffffc00007812 */ /* 0x000fe200078ec0ff */
[----:B------:R-:W3:Y:S01]  /*0890*/  F2I.U32.TRUNC.NTZ R8, R8 ;  /* 0x0000000800087305 */ /* 0x000ee2000020f000 */
[----:B------:R-:W-:-:S04]  /*08a0*/  @!UP0 UIADD3 UR4, -UR4, 0x100000, URZ ;  /* 0x0010000004048890 */ /* 0x000fc8000fffe13f */
[----:B------:R-:W-:Y:S02]  /*08b0*/  @!UP0 USHF.L.U32 UR5, UR4, 0xb, URZ ;  /* 0x0000000b04058899 */ /* 0x000fe4000800063f */
[----:B------:R-:W-:Y:S01]  /*08c0*/  @!UP0 USHF.L.U32 UR4, UR4, 0x1, URZ ;  /* 0x0000000104048899 */ /* 0x000fe2000800063f */
[----:B------:R-:W-:Y:S01]  /*08d0*/  LOP3.LUT R2, R2, 0xc, R11, 0x78, !PT ;  /* 0x0000000c02027812 */ /* 0x000fe200078e780b */
[----:B------:R-:W-:Y:S02]  /*08e0*/  IMAD.IADD R3, R3, 0x1, -R0 ;  /* 0x0000000103037824 */ /* 0x000fe400078e0a00 */
[----:B-1----:R-:W-:-:S03]  /*08f0*/  IMAD.MOV R22, RZ, RZ, -R14 ;  /* 0x000000ffff167224 */ /* 0x002fc600078e0a0e */
[----:B------:R-:W-:Y:S01]  /*0900*/  ISETP.NE.AND P1, PT, R3, 0x3, PT ;  /* 0x000000030300780c */ /* 0x000fe20003f25270 */
[----:B--2---:R-:W-:Y:S01]  /*0910*/  @!UP0 ULEA UR6, UR7, UR6, 0x18 ;  /* 0x0000000607068291 */ /* 0x004fe2000f8ec03f */
[----:B0-----:R-:W-:Y:S02]  /*0920*/  IMAD R5, R13, R22, R6 ;  /* 0x000000160d057224 */ /* 0x001fe400078e0206 */
[----:B------:R-:W-:Y:S01]  /*0930*/  ISETP.EQ.OR P1, PT, R3, RZ, !P1 ;  /* 0x000000ff0300720c */ /* 0x000fe20004f22670 */
[----:B------:R-:W-:Y:S01]  /*0940*/  VOTEU.ALL UP0, P0 ;  /* 0x00000000003f7886 */ /* 0x000fe20000000000 */
[----:B---3--:R-:W-:Y:S01]  /*0950*/  IMAD.MOV R11, RZ, RZ, -R8 ;  /* 0x000000ffff0b7224 */ /* 0x008fe200078e0a08 */
[----:B------:R-:W-:Y:S02]  /*0960*/  ISETP.LT.U32.AND P0, PT, R2, 0x2, !P2 ;  /* 0x000000020200780c */ /* 0x000fe40005701070 */
[----:B------:R-:W-:Y:S01]  /*0970*/  ISETP.NE.AND P3, PT, R5, R2, PT ;  /* 0x000000020500720c */ /* 0x000fe20003f65270 */
[----:B----4-:R-:W-:Y:S01]  /*0980*/  IMAD R11, R12, R11, UR8 ;  /* 0x000000080c0b7e24 */ /* 0x010fe2000f8e020b */
[C---:B------:R-:W-:Y:S01]  /*0990*/  ISETP.EQ.AND P1, PT, R4.reuse, RZ, P1 ;  /* 0x000000ff0400720c */ /* 0x040fe20000f22270 */
[C---:B------:R-:W-:Y:S01]  /*09a0*/  VIADD R12, R4.reuse, 0xffffffff ;  /* 0xffffffff040c7836 */ /* 0x040fe20000000000 */
[----:B------:R-:W-:Y:S01]  /*09b0*/  ISETP.NE.AND P2, PT, R4, RZ, PT ;  /* 0x000000ff0400720c */ /* 0x000fe20003f45270 */
[----:B------:R-:W0:Y:S02]  /*09c0*/  FENCE.VIEW.ASYNC.S ;  /* 0x00000000000073c6 */ /* 0x000e240000000000 */
[----:B0-----:R0:W1:Y:S01]  /*09d0*/  @!UP0 SYNCS.EXCH.64 URZ, [UR6+0x1a0], UR4 ;  /* 0x0001a004063f85b2 */ /* 0x0010620008000100 */
[----:B------:R-:W-:-:S02]  /*09e0*/  ISETP.EQ.OR P3, PT, R11, RZ, !P3 ;  /* 0x000000ff0b00720c */ /* 0x000fc40005f62670 */
[----:B------:R-:W-:Y:S02]  /*09f0*/  ISETP.GE.U32.AND P5, PT, R12, 0x2, PT ;  /* 0x000000020c00780c */ /* 0x000fe40003fa6070 */
[----:B------:R-:W-:Y:S02]  /*0a00*/  SEL R0, RZ, 0x1, !P1 ;  /* 0x00000001ff007807 */ /* 0x000fe40004800000 */
[----:B------:R-:W-:Y:S02]  /*0a10*/  PLOP3.LUT P0, PT, P0, P3, PT, 0x80, 0x0 ;  /* 0x000000000000781c */ /* 0x000fe40000707070 */
[----:B------:R-:W-:Y:S02]  /*0a20*/  LOP3.LUT R8, R10, 0x7f, RZ, 0xc0, !PT ;  /* 0x0000007f0a087812 */ /* 0x000fe400078ec0ff */
[----:B------:R-:W-:Y:S01]  /*0a30*/  SEL R0, R0, 0x2, P5 ;  /* 0x0000000200007807 */ /* 0x000fe20002800000 */
[----:B------:R0:W2:Y:S01]  /*0a40*/  @!UP1 SYNCS.EXCH.64 URZ, [UR6+0x1a8], UR4 ;  /* 0x0001a804063f95b2 */ /* 0x0000a20008000100 */
[----:B------:R-:W-:Y:S01]  /*0a50*/  NOP ;  /* 0x0000000000007918 */ /* 0x000fe20000000000 */
[----:B------:R-:W-:Y:S06]  /*0a60*/  @!P4 BRA `(.L_x_4) ;  /* 0x000000000008c947 */ /* 0x000fec0003800000 */
[----:B-12---:R-:W-:Y:S01]  /*0a70*/  UCGABAR_ARV ;  /* 0x00000000000079c7 */ /* 0x006fe20008000000 */
[----:B------:R-:W-:Y:S05]  /*0a80*/  BRA `(.L_x_5) ;  /* 0x0000000000047947 */ /* 0x000fea0003800000 */
.L_x_4:
[----:B-12---:R-:W-:Y:S01]  /*0a90*/  NOP ;  /* 0x0000000000007918 */ /* 0x006fe20000000000 */
.L_x_5:
[----:B------:R-:W1:Y:S01]  /*0aa0*/  LDC R4, c[0x0][0x75c] ;  /* 0x0001d700ff047b82 */ /* 0x000e620000000800 */
[----:B------:R-:W-:Y:S01]  /*0ab0*/  IMAD.MOV.U32 R5, RZ, RZ, RZ ;  /* 0x000000ffff057224 */ /* 0x000fe200078e00ff */
[----:B-1----:R-:W-:Y:S01]  /*0ac0*/  ISETP.NE.AND P3, PT, R4, 0x1, PT ;  /* 0x000000010400780c */ /* 0x002fe20003f65270 */
[----:B------:R-:W-:-:S12]  /*0ad0*/  IMAD.U32 R4, RZ, RZ, UR8 ;  /* 0x00000008ff047e24 */ /* 0x000fd8000f8e00ff */
[----:B------:R-:W1:Y:S01]  /*0ae0*/  @P3 LDC R17, c[0x0][0x10] ;  /* 0x00000400ff113b82 */ /* 0x000e620000000800 */
[----:B------:R-:W-:Y:S02]  /*0af0*/  @P3 IMAD.MOV.U32 R7, RZ, RZ, RZ ;  /* 0x000000ffff073224 */ /* 0x000fe400078e00ff */
[----:B------:R-:W-:-:S05]  /*0b00*/  @P3 IMAD.MOV.U32 R19, RZ, RZ, RZ ;  /* 0x000000ffff133224 */ /* 0x000fca00078e00ff */
[----:B------:R-:W2:Y:S01]  /*0b10*/  @!P3 LDC R15, c[0x0][0xc] ;  /* 0x00000300ff0fbb82 */ /* 0x000ea20000000800 */
[----:B0-----:R-:W-:Y:S01]  /*0b20*/  ULDC UR4, c[0x0][0xc] ;  /* 0x0000030000047ab9 */ /* 0x001fe20000000800 */
[----:B------:R-:W-:Y:S01]  /*0b30*/  ULDC UR5, c[0x0][0x10] ;  /* 0x0000040000057ab9 */ /* 0x000fe20000000800 */
[----:B------:R-:W-:Y:S01]  /*0b40*/  ULDC UR6, c[0x0][0x14] ;  /* 0x0000050000067ab9 */ /* 0x000fe20000000800 */
[----:B------:R-:W-:-:S04]  /*0b50*/  UIMAD.WIDE.U32 UR4, UR4, UR5, URZ ;  /* 0x00000005040472a5 */ /* 0x000fc8000f8e003f */
[----:B------:R-:W-:Y:S02]  /*0b60*/  UIMAD.WIDE.U32 UR34, UR4, UR6, URZ ;  /* 0x00000006042272a5 */ /* 0x000fe4000f8e003f */
[----:B------:R-:W-:-:S04]  /*0b70*/  UIMAD UR6, UR5, UR6, URZ ;  /* 0x00000006050672a4 */ /* 0x000fc8000f8e023f */
[----:B------:R-:W-:Y:S01]  /*0b80*/  UIADD3 UR6, UR35, UR6, URZ ;  /* 0x0000000623067290 */ /* 0x000fe2000fffe03f */
[----:B-1----:R-:W-:-:S04]  /*0b90*/  @P3 IMAD.WIDE.U32 R16, R17, UR8, R6 ;  /* 0x0000000811103c25 */ /* 0x002fc8000f8e0006 */
[----:B--2---:R-:W-:-:S04]  /*0ba0*/  @!P3 IMAD.WIDE.U32 R14, R6, R15, R4 ;  /* 0x0000000f060eb225 */ /* 0x004fc800078e0004 */
[----:B------:R-:W-:Y:S02]  /*0bb0*/  @P3 IMAD.MOV.U32 R4, RZ, RZ, R16 ;  /* 0x000000ffff043224 */ /* 0x000fe400078e0010 */
[----:B------:R-:W-:Y:S02]  /*0bc0*/  @P3 IMAD.IADD R5, R17, 0x1, R19 ;  /* 0x0000000111053824 */ /* 0x000fe400078e0213 */
[----:B------:R-:W-:Y:S02]  /*0bd0*/  @!P3 IMAD.MOV.U32 R4, RZ, RZ, R14 ;  /* 0x000000ffff04b224 */ /* 0x000fe400078e000e */
[----:B------:R-:W-:Y:S01]  /*0be0*/  @!P3 IMAD.MOV.U32 R5, RZ, RZ, R15 ;  /* 0x000000ffff05b224 */ /* 0x000fe200078e000f */
[----:B------:R-:W-:Y:S06]  /*0bf0*/  @!P4 BRA `(.L_x_6) ;  /* 0x00000000000cc947 */ /* 0x000fec0003800000 */
[----:B------:R-:W-:Y:S01]  /*0c00*/  UCGABAR_WAIT ;  /* 0x0000000000007dc7 */ /* 0x000fe20008000000 */
[----:B------:R-:W-:Y:S01]  /*0c10*/  CCTL.IVALL ;  /* 0x00000000ff00798f */ /* 0x000fe20002000000 */
[----:B------:R-:W-:Y:S05]  /*0c20*/  BRA `(.L_x_7) ;  /* 0x0000000000047947 */ /* 0x000fea0003800000 */
.L_x_6:
[----:B------:R-:W-:Y:S06]  /*0c30*/  BAR.SYNC.DEFER_BLOCKING 0x0 ;  /* 0x0000000000007b1d */ /* 0x000fec0000010000 */
.L_x_7:
[----:B------:R-:W-:Y:S05]  /*0c40*/  @!P2 BRA `(.L_x_8) ;  /* 0x000000440078a947 */ /* 0x000fea0003800000 */
[----:B------:R-:W-:-:S13]  /*0c50*/  ISETP.GT.U32.AND P1, PT, R12, 0x1, PT ;  /* 0x000000010c00780c */ /* 0x000fda0003f24070 */
[----:B------:R-:W-:Y:S05]  /*0c60*/  @P1 EXIT ;  /* 0x000000000000194d */ /* 0x000fea0003800000 */
[----:B------:R-:W-:Y:S01]  /*0c70*/  ULDC.64 UR4, c[0x0][0x750] ;  /* 0x0001d40000047ab9 */ /* 0x000fe20000000a00 */
[----:B------:R-:W-:Y:S01]  /*0c80*/  PRMT R12, RZ, 0x7610, R12 ;  /* 0x00007610ff0c7816 */ /* 0x000fe2000000000c */
[----:B------:R-:W-:Y:S01]  /*0c90*/  IMAD.MOV.U32 R19, RZ, RZ, -0x1 ;  /* 0xffffffffff137424 */ /* 0x000fe200078e00ff */
[----:B------:R-:W-:Y:S01]  /*0ca0*/  ISETP.GE.U32.AND P1, PT, R4, UR4, PT ;  /* 0x0000000404007c0c */ /* 0x000fe2000bf26070 */
[----:B------:R-:W-:Y:S02]  /*0cb0*/  IMAD.MOV.U32 R21, RZ, RZ, -0x1 ;  /* 0xffffffffff157424 */ /* 0x000fe400078e00ff */
[----:B------:R-:W-:Y:S01]  /*0cc0*/  IMAD.MOV.U32 R57, RZ, RZ, -0x1 ;  /* 0xffffffffff397424 */ /* 0x000fe200078e00ff */
[----:B------:R-:W-:-:S13]  /*0cd0*/  ISETP.GE.U32.AND.EX P1, PT, R5, UR5, PT, P1 ;  /* 0x0000000505007c0c */ /* 0x000fda000bf26110 */
[----:B------:R-:W-:Y:S05]  /*0ce0*/  @P1 BRA `(.L_x_9) ;  /* 0x0000000400241947 */ /* 0x000fea0003800000 */
[----:B------:R-:W0:Y:S01]  /*0cf0*/  LDC.64 R24, c[0x0][0x728] ;  /* 0x0001ca00ff187b82 */ /* 0x000e220000000a00 */
[----:B------:R-:W-:Y:S02]  /*0d00*/  IMAD.MOV.U32 R14, RZ, RZ, R4 ;  /* 0x000000ffff0e7224 */ /* 0x000fe400078e0004 */
[----:B------:R-:W-:-:S05]  /*0d10*/  IMAD.MOV.U32 R15, RZ, RZ, R5 ;  /* 0x000000ffff0f7224 */ /* 0x000fca00078e0005 */
[----:B------:R-:W1:Y:S08]  /*0d20*/  LDC R12, c[0x0][0x730] ;  /* 0x0001cc00ff0c7b82 */ /* 0x000e700000000800 */
[----:B------:R-:W2:Y:S01]  /*0d30*/  LDC.64 R26, c[0x0][0x720] ;  /* 0x0001c800ff1a7b82 */ /* 0x000ea20000000a00 */
[----:B0-----:R-:W-:-:S04]  /*0d40*/  ISETP.NE.U32.AND P1, PT, R24, RZ, PT ;  /* 0x000000ff1800720c */ /* 0x001fc80003f25070 */
[----:B------:R-:W-:-:S13]  /*0d50*/  ISETP.NE.AND.EX P1, PT, R25, RZ, PT, P1 ;  /* 0x000000ff1900720c */ /* 0x000fda0003f25310 */
[----:B-12---:R-:W-:Y:S05]  /*0d60*/  @!P1 BRA `(.L_x_10) ;  /* 0x0000000000289947 */ /* 0x006fea0003800000 */
[----:B------:R-:W0:Y:S02]  /*0d70*/  LDC R3, c[0x0][0x734] ;  /* 0x0001cd00ff037b82 */ /* 0x000e240000000800 */
[----:B0-----:R-:W-:-:S05]  /*0d80*/  IADD3 R3, P1, R4, R3, RZ ;  /* 0x0000000304037210 */ /* 0x001fca0007f3e0ff */
[----:B------:R-:W-:-:S04]  /*0d90*/  IMAD.X R21, RZ, RZ, R5, P1 ;  /* 0x000000ffff157224 */ /* 0x000fc800008e0605 */
[----:B------:R-:W-:-:S04]  /*0da0*/  IMAD.WIDE.U32 R14, R21, R24, RZ ;  /* 0x00000018150e7225 */ /* 0x000fc800078e00ff */
[----:B------:R-:W-:-:S04]  /*0db0*/  IMAD.WIDE.U32 R16, P1, R3, R25, R14 ;  /* 0x0000001903107225 */ /* 0x000fc8000782000e */
[----:B------:R-:W-:-:S04]  /*0dc0*/  IMAD.WIDE.U32 R14, R3, R24, RZ ;  /* 0x00000018030e7225 */ /* 0x000fc800078e00ff */
[----:B------:R-:W-:Y:S01]  /*0dd0*/  IMAD.X R19, RZ, RZ, RZ, P1 ;  /* 0x000000ffff137224 */ /* 0x000fe200008e06ff */
[----:B------:R-:W-:Y:S01]  /*0de0*/  IADD3 RZ, P1, R15, R16, RZ ;  /* 0x000000100fff7210 */ /* 0x000fe20007f3e0ff */
[----:B------:R-:W-:-:S04]  /*0df0*/  IMAD.MOV.U32 R18, RZ, RZ, R17 ;  /* 0x000000ffff127224 */ /* 0x000fc800078e0011 */
[----:B------:R-:W-:-:S08]  /*0e00*/  IMAD.WIDE.U32.X R14, R21, R25, R18, P1 ;  /* 0x00000019150e7225 */ /* 0x000fd000008e0412 */
.L_x_10:
[----:B------:R-:W0:Y:S01]  /*0e10*/  LDC.64 R30, c[0x0][0x740] ;  /* 0x0001d000ff1e7b82 */ /* 0x000e220000000a00 */
[-CC-:B------:R-:W-:Y:S01]  /*0e20*/  SHF.R.U64 R57, R14, R12.reuse, R15.reuse ;  /* 0x0000000c0e397219 */ /* 0x180fe2000000120f */
[----:B------:R-:W-:Y:S01]  /*0e30*/  IMAD.MOV.U32 R23, RZ, RZ, 0x1 ;  /* 0x00000001ff177424 */ /* 0x000fe200078e00ff */
[----:B------:R-:W-:Y:S02]  /*0e40*/  SHF.R.U32.HI R3, RZ, R12, R15 ;  /* 0x0000000cff037219 */ /* 0x000fe4000001160f */
[----:B------:R-:W-:-:S03]  /*0e50*/  IADD3 R7, P1, RZ, -R57, RZ ;  /* 0x80000039ff077210 */ /* 0x000fc60007f3e0ff */
[----:B------:R-:W1:Y:S02]  /*0e60*/  LDC R16, c[0x0][0x718] ;  /* 0x0001c600ff107b82 */ /* 0x000e640000000800 */
[----:B------:R-:W-:Y:S02]  /*0e70*/  IMAD.X R3, RZ, RZ, ~R3, P1 ;  /* 0x000000ffff037224 */ /* 0x000fe400008e0e03 */
[----:B------:R-:W-:-:S04]  /*0e80*/  IMAD.WIDE.U32 R14, R7, R26, R4 ;  /* 0x0000001a070e7225 */ /* 0x000fc800078e0004 */
[----:B------:R-:W2:Y:S01]  /*0e90*/  LDC R24, c[0x0][0x708] ;  /* 0x0001c200ff187b82 */ /* 0x000ea20000000800 */
[----:B------:R-:W-:Y:S02]  /*0ea0*/  IMAD R12, R3, R26, RZ ;  /* 0x0000001a030c7224 */ /* 0x000fe400078e02ff */
[----:B------:R-:W-:Y:S02]  /*0eb0*/  IMAD.MOV.U32 R3, RZ, RZ, -0x1 ;  /* 0xffffffffff037424 */ /* 0x000fe400078e00ff */
[----:B------:R-:W-:-:S03]  /*0ec0*/  IMAD R7, R7, R27, R12 ;  /* 0x0000001b07077224 */ /* 0x000fc600078e020c */
[----:B------:R-:W3:Y:S01]  /*0ed0*/  LDC R28, c[0x0][0x758] ;  /* 0x0001d600ff1c7b82 */ /* 0x000ee20000000800 */
[----:B------:R-:W-:Y:S01]  /*0ee0*/  IMAD.IADD R7, R15, 0x1, R7 ;  /* 0x000000010f077824 */ /* 0x000fe200078e0207 */
[----:B0-----:R-:W-:-:S04]  /*0ef0*/  ISETP.NE.U32.AND P1, PT, R30, RZ, PT ;  /* 0x000000ff1e00720c */ /* 0x001fc80003f25070 */
[----:B------:R-:W-:Y:S02]  /*0f00*/  ISETP.NE.AND.EX P1, PT, R31, RZ, PT, P1 ;  /* 0x000000ff1f00720c */ /* 0x000fe40003f25310 */
[----:B------:R-:W0:Y:S01]  /*0f10*/  LDC R26, c[0x0][0x700] ;  /* 0x0001c000ff1a7b82 */ /* 0x000e220000000800 */
[-CC-:B-1----:R-:W-:Y:S02]  /*0f20*/  SHF.R.U64 R18, R14, R16.reuse, R7.reuse ;  /* 0x000000100e127219 */ /* 0x182fe40000001207 */
[----:B------:R-:W-:-:S05]  /*0f30*/  SHF.R.U32.HI R7, RZ, R16, R7 ;  /* 0x00000010ff077219 */ /* 0x000fca0000011607 */
[----:B------:R-:W1:Y:S01]  /*0f40*/  LDC R19, c[0x0][0x748] ;  /* 0x0001d200ff137b82 */ /* 0x000e620000000800 */
[-CC-:B--2---:R-:W-:Y:S02]  /*0f50*/  SHF.R.U64 R27, R18, R24.reuse, R7.reuse ;  /* 0x00000018121b7219 */ /* 0x184fe40000001207 */
[----:B------:R-:W-:Y:S01]  /*0f60*/  SHF.R.U32.HI R7, RZ, R24, R7 ;  /* 0x00000018ff077219 */ /* 0x000fe20000011607 */
[----:B------:R-:W-:-:S04]  /*0f70*/  IMAD R24, R13, R22, R6 ;  /* 0x000000160d187224 */ /* 0x000fc800078e0206 */
[----:B------:R-:W2:Y:S01]  /*0f80*/  LDC R21, c[0x0][0x738] ;  /* 0x0001ce00ff157b82 */ /* 0x000ea20000000800 */
[-CC-:B---3--:R-:W-:Y:S02]  /*0f90*/  SHF.R.U64 R22, R27, R28.reuse, R7.reuse ;  /* 0x0000001c1b167219 */ /* 0x188fe40000001207 */
[-C--:B------:R-:W-:Y:S02]  /*0fa0*/  SHF.L.U32 R3, R3, R28.reuse, RZ ;  /* 0x0000001c03037219 */ /* 0x080fe400000006ff */
[----:B------:R-:W-:Y:S01]  /*0fb0*/  SHF.R.U32.HI R7, RZ, R28, R7 ;  /* 0x0000001cff077219 */ /* 0x000fe20000011607 */
[----:B------:R-:W-:Y:S01]  /*0fc0*/  IMAD.MOV.U32 R6, RZ, RZ, R22 ;  /* 0x000000ffff067224 */ /* 0x000fe200078e0016 */
[----:B------:R-:W-:Y:S01]  /*0fd0*/  LOP3.LUT R16, RZ, R3, RZ, 0x33, !PT ;  /* 0x00000003ff107212 */ /* 0x000fe200078e33ff */
[----:B------:R-:W3:Y:S01]  /*0fe0*/  LDC R25, c[0x0][0x710] ;  /* 0x0001c400ff197b82 */ /* 0x000ee20000000800 */
[----:B------:R-:W-:Y:S05]  /*0ff0*/  @!P1 BRA `(.L_x_11) ;  /* 0x0000000000289947 */ /* 0x000fea0003800000 */
[----:B------:R-:W4:Y:S02]  /*1000*/  LDC R3, c[0x0][0x74c] ;  /* 0x0001d300ff037b82 */ /* 0x000f240000000800 */
[----:B----4-:R-:W-:-:S05]  /*1010*/  IADD3 R3, P1, R22, R3, RZ ;  /* 0x0000000316037210 */ /* 0x010fca0007f3e0ff */
        /* <DEDUP_REMOVED lines=8> */
.L_x_11:
[----:B-1----:R-:W-:Y:S01]  /*10a0*/  SHF.R.U64 R6, R6, R19, R7 ;  /* 0x0000001306067219 */ /* 0x002fe20000001207 */
[----:B0-----:R-:W-:Y:S01]  /*10b0*/  VIADD R7, R26, 0xffffffff ;  /* 0xffffffff1a077836 */ /* 0x001fe20000000000 */
[----:B------:R-:W-:Y:S02]  /*10c0*/  SHF.L.U32 R3, R23, R28, RZ ;  /* 0x0000001c17037219 */ /* 0x000fe400000006ff */
[----:B------:R-:W-:Y:S01]  /*10d0*/  LOP3.LUT R16, R27, R16, RZ, 0xc0, !PT ;  /* 0x000000101b107212 */ /* 0x000fe200078ec0ff */
[----:B------:R-:W-:Y:S01]  /*10e0*/  IMAD.MOV R12, RZ, RZ, -R6 ;  /* 0x000000ffff0c7224 */ /* 0x000fe200078e0a06 */
[----:B------:R-:W-:-:S03]  /*10f0*/  SEL R11, R11, R24, !P3 ;  /* 0x000000180b0b7207 */ /* 0x000fc60005800000 */
[----:B------:R-:W-:Y:S01]  /*1100*/  IMAD R16, R3, R6, R16 ;  /* 0x0000000603107224 */ /* 0x000fe200078e0210 */
[----:B------:R-:W-:Y:S01]  /*1110*/  LOP3.LUT R6, R18, R7, RZ, 0xc0, !PT ;  /* 0x0000000712067212 */ /* 0x000fe200078ec0ff */
[----:B--2---:R-:W-:Y:S02]  /*1120*/  IMAD R3, R12, R21, R22 ;  /* 0x000000150c037224 */ /* 0x004fe400078e0216 */
[----:B---3--:R-:W-:Y:S02]  /*1130*/  IMAD R11, R16, R25, R11 ;  /* 0x00000019100b7224 */ /* 0x008fe400078e020b */
[----:B------:R-:W-:Y:S02]  /*1140*/  IMAD R6, R3, R26, R6 ;  /* 0x0000001a03067224 */ /* 0x000fe400078e0206 */
[----:B------:R-:W-:-:S03]  /*1150*/  IMAD.MOV.U32 R12, RZ, RZ, 0x1 ;  /* 0x00000001ff0c7424 */ /* 0x000fc600078e00ff */
[----:B------:R-:W-:Y:S02]  /*1160*/  SEL R21, R6, R11, !P3 ;  /* 0x0000000b06157207 */ /* 0x000fe40005800000 */
[----:B------:R-:W-:-:S07]  /*1170*/  SEL R19, R11, R6, !P3 ;  /* 0x000000060b137207 */ /* 0x000fce0005800000 */
.L_x_9:
[----:B------:R-:W-:-:S08]  /*1180*/  NOP ;  /* 0x0000000000007918 */ /* 0x000fd00000000000 */
[----:B------:R-:W0:Y:S02]  /*1190*/  USETMAXREG.TRY_ALLOC.CTAPOOL UP0, 0xe8 ;  /* 0x000000e8000079c8 */ /* 0x000e240008000600 */
[----:B0-----:R-:W-:-:S13]  /*11a0*/  PLOP3.LUT P1, PT, PT, PT, UP0, 0x80, 0x0 ;  /* 0x000000000000781c */ /* 0x001fda0003f2f008 */
[----:B------:R-:W-:Y:S05]  /*11b0*/  @!P1 BRA `(.L_x_9) ;  /* 0xfffffffc00f09947 */ /* 0x000fea000383ffff */
[----:B------:R-:W-:Y:S01]  /*11c0*/  ULDC.64 UR4, c[0x0][0x698] ;  /* 0x0001a60000047ab9 */ /* 0x000fe20000000a00 */
[----:B------:R-:W-:Y:S01]  /*11d0*/  ULDC.64 UR18, c[0x0][0x208] ;  /* 0x0000820000127ab9 */ /* 0x000fe20000000a00 */
[----:B------:R-:W-:-:S04]  /*11e0*/  ISETP.NE.U32.AND P1, PT, RZ, UR4, PT ;  /* 0x00000004ff007c0c */ /* 0x000fc8000bf25070 */
[----:B------:R-:W-:-:S13]  /*11f0*/  ISETP.NE.AND.EX P1, PT, RZ, UR5, PT, P1 ;  /* 0x00000005ff007c0c */ /* 0x000fda000bf25310 */
[----:B------:R-:W-:Y:S05]  /*1200*/  @!P1 BRA `(.L_x_12) ;  /* 0x00000000001c9947 */ /* 0x000fea0003800000 */
[----:B------:R-:W0:Y:S02]  /*1210*/  LDC.64 R6, c[0x0][0x698] ;  /* 0x0001a600ff067b82 */ /* 0x000e240000000a00 */
[----:B0-----:R-:W2:Y:S02]  /*1220*/  LDG.E.64 R6, desc[UR18][R6.64] ;  /* 0x0000001206067981 */ /* 0x001ea4000c1e1b00 */
[----:B--2---:R-:W-:-:S04]  /*1230*/  ISETP.NE.U32.AND P1, PT, R6, RZ, PT ;  /* 0x000000ff0600720c */ /* 0x004fc80003f25070 */
[----:B------:R-:W-:-:S13]  /*1240*/  ISETP.NE.AND.EX P1, PT, R7, RZ, PT, P1 ;  /* 0x000000ff0700720c */ /* 0x000fda0003f25310 */
[----:B------:R-:W-:Y:S05]  /*1250*/  @!P1 BRA `(.L_x_12) ;  /* 0x0000000000089947 */ /* 0x000fea0003800000 */
[----:B------:R0:W5:Y:S01]  /*1260*/  LD.E R3, desc[UR18][R6.64] ;  /* 0x0000001206037980 */ /* 0x000162000c101900 */
[----:B------:R-:W-:Y:S05]  /*1270*/  BRA `(.L_x_13) ;  /* 0x0000000000207947 */ /* 0x000fea0003800000 */
.L_x_12:
[----:B------:R-:W-:Y:S02]  /*1280*/  ULDC.64 UR4, c[0x0][0x688] ;  /* 0x0001a20000047ab9 */ /* 0x000fe40000000a00 */
[----:B------:R-:W-:-:S04]  /*1290*/  ISETP.NE.U32.AND P1, PT, RZ, UR4, PT ;  /* 0x00000004ff007c0c */ /* 0x000fc8000bf25070 */
[----:B------:R-:W-:-:S13]  /*12a0*/  ISETP.NE.AND.EX P1, PT, RZ, UR5, PT, P1 ;  /* 0x00000005ff007c0c */ /* 0x000fda000bf25310 */
[----:B------:R-:W-:Y:S05]  /*12b0*/  @!P1 BRA `(.L_x_14) ;  /* 0x00000000000c9947 */ /* 0x000fea0003800000 */
[----:B------:R-:W0:Y:S02]  /*12c0*/  LDC.64 R6, c[0x0][0x688] ;  /* 0x0001a200ff067b82 */ /* 0x000e240000000a00 */
[----:B0-----:R1:W5:Y:S01]  /*12d0*/  LDG.E R3, desc[UR18][R6.64] ;  /* 0x0000001206037981 */ /* 0x001362000c1e1900 */
[----:B------:R-:W-:Y:S05]  /*12e0*/  BRA `(.L_x_13) ;  /* 0x0000000000047947 */ /* 0x000fea0003800000 */
.L_x_14:
[----:B------:R-:W2:Y:S02]  /*12f0*/  LDC R3, c[0x0][0x680] ;  /* 0x0001a000ff037b82 */ /* 0x000ea40000000800 */
.L_x_13:
[----:B------:R-:W-:Y:S02]  /*1300*/  ULDC.64 UR4, c[0x0][0x6a0] ;  /* 0x0001a80000047ab9 */ /* 0x000fe40000000a00 */
[----:B------:R-:W-:-:S04]  /*1310*/  ISETP.NE.U32.AND P1, PT, RZ, UR4, PT ;  /* 0x00000004ff007c0c */ /* 0x000fc8000bf25070 */
[----:B------:R-:W-:-:S13]  /*1320*/  ISETP.NE.AND.EX P1, PT, RZ, UR5, PT, P1 ;  /* 0x00000005ff007c0c */ /* 0x000fda000bf25310 */
[----:B------:R-:W-:Y:S05]  /*1330*/  @!P1 BRA `(.L_x_15) ;  /* 0x00000000001c9947 */ /* 0x000fea0003800000 */
[----:B01----:R-:W0:Y:S02]  /*1340*/  LDC.64 R6, c[0x0][0x6a0] ;  /* 0x0001a800ff067b82 */ /* 0x003e240000000a00 */
[----:B0-----:R-:W3:Y:S02]  /*1350*/  LDG.E.64 R6, desc[UR18][R6.64] ;  /* 0x0000001206067981 */ /* 0x001ee4000c1e1b00 */
[----:B---3--:R-:W-:-:S04]  /*1360*/  ISETP.NE.U32.AND P1, PT, R6, RZ, PT ;  /* 0x000000ff0600720c */ /* 0x008fc80003f25070 */
[----:B------:R-:W-:-:S13]  /*1370*/  ISETP.NE.AND.EX P1, PT, R7, RZ, PT, P1 ;  /* 0x000000ff0700720c */ /* 0x000fda0003f25310 */
[----:B------:R-:W-:Y:S05]  /*1380*/  @!P1 BRA `(.L_x_15) ;  /* 0x0000000000089947 */ /* 0x000fea0003800000 */
[----:B------:R0:W5:Y:S01]  /*1390*/  LD.E R6, desc[UR18][R6.64] ;  /* 0x0000001206067980 */ /* 0x000162000c101900 */
[----:B------:R-:W-:Y:S05]  /*13a0*/  BRA `(.L_x_16) ;  /* 0x0000000000207947 */ /* 0x000fea0003800000 */
.L_x_15:
[----:B------:R-:W-:Y:S02]  /*13b0*/  ULDC.64 UR4, c[0x0][0x690] ;  /* 0x0001a40000047ab9 */ /* 0x000fe40000000a00 */
[----:B------:R-:W-:-:S04]  /*13c0*/  ISETP.NE.U32.AND P1, PT, RZ, UR4, PT ;  /* 0x00000004ff007c0c */ /* 0x000fc8000bf25070 */
[----:B------:R-:W-:-:S13]  /*13d0*/  ISETP.NE.AND.EX P1, PT, RZ, UR5, PT, P1 ;  /* 0x00000005ff007c0c */ /* 0x000fda000bf25310 */
[----:B------:R-:W-:Y:S05]  /*13e0*/  @!P1 BRA `(.L_x_17) ;  /* 0x00000000000c9947 */ /* 0x000fea0003800000 */
[----:B01----:R-:W0:Y:S02]  /*13f0*/  LDC.64 R6, c[0x0][0x690] ;  /* 0x0001a400ff067b82 */ /* 0x003e240000000a00 */
[----:B0-----:R1:W5:Y:S01]  /*1400*/  LDG.E R6, desc[UR18][R6.64] ;  /* 0x0000001206067981 */ /* 0x001362000c1e1900 */
[----:B------:R-:W-:Y:S05]  /*1410*/  BRA `(.L_x_16) ;  /* 0x0000000000047947 */ /* 0x000fea0003800000 */
.L_x_17:
[----:B01----:R-:W3:Y:S02]  /*1420*/  LDC R6, c[0x0][0x684] ;  /* 0x0001a100ff067b82 */ /* 0x003ee40000000800 */
.L_x_16:
[----:B------:R-:W-:-:S13]  /*1430*/  LOP3.LUT P1, RZ, R12, 0xff, RZ, 0xc0, !PT ;  /* 0x000000ff0cff7812 */ /* 0x000fda000782c0ff */
[----:B------:R-:W-:Y:S05]  /*1440*/  @!P1 EXIT ;  /* 0x000000000000994d */ /* 0x000fea0003800000 */
[----:B------:R-:W4:Y:S01]  /*1450*/  LDC.64 R22, c[0x0][0x288] ;  /* 0x0000a200ff167b82 */ /* 0x000f220000000a00 */
[----:B------:R-:W-:Y:S01]  /*1460*/  IMAD.SHL.U32 R11, R20, 0x20, RZ ;  /* 0x00000020140b7824 */ /* 0x000fe200078e00ff */
[----:B------:R-:W-:Y:S01]  /*1470*/  SHF.R.U32.HI R13, RZ, 0x5, R8 ;  /* 0x00000005ff0d7819 */ /* 0x000fe20000011608 */
[----:B01----:R-:W-:Y:S01]  /*1480*/  IMAD.SHL.U32 R7, R10, 0x200, RZ ;  /* 0x000002000a077824 */ /* 0x003fe200078e00ff */
[----:B------:R-:W-:Y:S01]  /*1490*/  SHF.R.U32.HI R8, RZ, 0x2, R10 ;  /* 0x00000002ff087819 */ /* 0x000fe2000001160a */
[----:B------:R-:W-:Y:S01]  /*14a0*/  IMAD.SHL.U32 R16, R9, 0x40, RZ ;  /* 0x0000004009107824 */ /* 0x000fe200078e00ff */
[----:B------:R-:W-:Y:S01]  /*14b0*/  LOP3.LUT R12, R11, 0x1c00, RZ, 0xc0, !PT ;  /* 0x00001c000b0c7812 */ /* 0x000fe200078ec0ff */
[----:B------:R-:W-:Y:S01]  /*14c0*/  IMAD.SHL.U32 R11, R13, 0x10, RZ ;  /* 0x000000100d0b7824 */ /* 0x000fe200078e00ff */
[----:B------:R-:W0:Y:S01]  /*14d0*/  LDC R17, c[0x0][0x758] ;  /* 0x0001d600ff117b82 */ /* 0x000e220000000800 */
[----:B------:R-:W-:Y:S01]  /*14e0*/  LOP3.LUT R8, R8, 0x7, RZ, 0xc0, !PT ;  /* 0x0000000708087812 */ /* 0x000fe200078ec0ff */
[----:B------:R-:W-:Y:S01]  /*14f0*/  ULDC.64 UR12, c[0x0][0x6b0] ;  /* 0x0001ac00000c7ab9 */ /* 0x000fe20000000a00 */
[----:B------:R-:W-:Y:S01]  /*1500*/  LOP3.LUT R12, R12, 0x200, R7, 0xf8, !PT ;  /* 0x000002000c0c7812 */ /* 0x000fe200078ef807 */
[----:B------:R-:W-:Y:S01]  /*1510*/  IMAD.SHL.U32 R7, R10, 0x10, RZ ;  /* 0x000000100a077824 */ /* 0x000fe200078e00ff */
[--C-:B------:R-:W-:Y:S01]  /*1520*/  LOP3.LUT R11, R11, 0xfffffff0, R8.reuse, 0xe2, !PT ;  /* 0xfffffff00b0b7812 */ /* 0x100fe200078ee208 */
[----:B------:R-:W-:Y:S01]  /*1530*/  IMAD R13, R13, -0x10, -R8 ;  /* 0xfffffff00d0d7824 */ /* 0x000fe200078e0a08 */
[----:B------:R-:W-:Y:S01]  /*1540*/  LOP3.LUT R14, R9, 0x1, RZ, 0xc0, !PT ;  /* 0x00000001090e7812 */ /* 0x000fe200078ec0ff */
[----:B------:R-:W-:Y:S01]  /*1550*/  ULDC.64 UR14, c[0x0][0x6c8] ;  /* 0x0001b200000e7ab9 */ /* 0x000fe20000000a00 */
[--C-:B------:R-:W-:Y:S01]  /*1560*/  LOP3.LUT R12, R12, 0x1c0, R7.reuse, 0xf8, !PT ;  /* 0x000001c00c0c7812 */ /* 0x100fe200078ef807 */
[----:B------:R-:W-:Y:S01]  /*1570*/  USHF.L.U64.HI UR7, UR12, 0x5, UR13 ;  /* 0x000000050c077899 */ /* 0x000fe2000801020d */
[----:B------:R-:W-:Y:S01]  /*1580*/  LOP3.LUT R9, R11, 0x40, R16, 0xf8, !PT ;  /* 0x000000400b097812 */ /* 0x000fe200078ef810 */
[----:B------:R-:W-:Y:S01]  /*1590*/  IMAD.MOV.U32 R16, RZ, RZ, -0x1 ;  /* 0xffffffffff107424 */ /* 0x000fe200078e00ff */
[----:B------:R-:W-:Y:S01]  /*15a0*/  LOP3.LUT R15, R12, 0x20, R7, 0xf8, !PT ;  /* 0x000000200c0f7812 */ /* 0x000fe200078ef807 */
[----:B------:R-:W-:Y:S01]  /*15b0*/  USHF.L.U64.HI UR13, UR14, 0x5, UR15 ;  /* 0x000000050e0d7899 */ /* 0x000fe2000801020f */
[----:B------:R-:W-:Y:S01]  /*15c0*/  LOP3.LUT R11, R10, 0x3, RZ, 0xc0, !PT ;  /* 0x000000030a0b7812 */ /* 0x000fe200078ec0ff */
[----:B----4-:R-:W-:Y:S01]  /*15d0*/  VIADD R7, R23, 0x3f ;  /* 0x0000003f17077836 */ /* 0x010fe20000000000 */
[----:B------:R-:W-:Y:S01]  /*15e0*/  USHF.L.U32 UR12, UR12, 0x5, URZ ;  /* 0x000000050c0c7899 */ /* 0x000fe2000800063f */
[----:B------:R-:W-:Y:S01]  /*15f0*/  IMAD R14, R14, -0x40, R13 ;  /* 0xffffffc00e0e7824 */ /* 0x000fe200078e020d */
[----:B------:R-:W-:Y:S01]  /*1600*/  USHF.L.U32 UR14, UR14, 0x5, URZ ;  /* 0x000000050e0e7899 */ /* 0x000fe2000800063f */
[----:B------:R-:W-:Y:S01]  /*1610*/  IMAD R8, R11, -0x2, R22 ;  /* 0xfffffffe0b087824 */ /* 0x000fe200078e0216 */
[----:B------:R-:W-:Y:S01]  /*1620*/  SHF.R.S32.HI R12, RZ, 0x1f, R7 ;  /* 0x0000001fff0c7819 */ /* 0x000fe20000011407 */
[----:B------:R-:W-:Y:S01]  /*1630*/  ULDC UR4, c[0x0][0x284] ;  /* 0x0000a10000047ab9 */ /* 0x000fe20000000800 */
[----:B------:R-:W-:Y:S01]  /*1640*/  UIADD3 UR20, UP0, UR12, 0x20, URZ ;  /* 0x000000200c147890 */ /* 0x000fe2000ff1e03f */
[----:B0-----:R-:W-:Y:S01]  /*1650*/  SHF.L.U32 R13, R16, R17, RZ ;  /* 0x00000011100d7219 */ /* 0x001fe200000006ff */
[----:B------:R-:W-:Y:S01]  /*1660*/  UIADD3 UR21, UP1, UR14, 0x20, URZ ;  /* 0x000000200e157890 */ /* 0x000fe2000ff3e03f */
[----:B------:R-:W-:Y:S01]  /*1670*/  LEA.HI R12, R12, R7, RZ, 0x6 ;  /* 0x000000070c0c7211 */ /* 0x000fe200078f30ff */
[----:B------:R-:W-:Y:S01]  /*1680*/  IMAD.SHL.U32 R10, R10, 0x2, RZ ;  /* 0x000000020a0a7824 */ /* 0x000fe200078e00ff */
[----:B------:R-:W-:Y:S01]  /*1690*/  SHF.R.U32.HI R7, RZ, 0x7, R20 ;  /* 0x00000007ff077819 */ /* 0x000fe20000011614 */
[----:B------:R-:W-:Y:S01]  /*16a0*/  IMAD.MOV.U32 R11, RZ, RZ, RZ ;  /* 0x000000ffff0b7224 */ /* 0x000fe200078e00ff */
[----:B------:R-:W-:Y:S01]  /*16b0*/  SHF.R.S32.HI R12, RZ, 0x6, R12 ;  /* 0x00000006ff0c7819 */ /* 0x000fe2000001140c */
[----:B------:R-:W-:Y:S01]  /*16c0*/  IMAD.MOV.U32 R17, RZ, RZ, RZ ;  /* 0x000000ffff117224 */ /* 0x000fe200078e00ff */
[----:B------:R-:W-:Y:S01]  /*16d0*/  LOP3.LUT R59, R0, 0x1, RZ, 0xfc, !PT ;  /* 0x00000001003b7812 */ /* 0x000fe200078efcff */
[----:B------:R-:W-:Y:S01]  /*16e0*/  VIADD R14, R14, UR4 ;  /* 0x000000040e0e7c36 */ /* 0x000fe20008000000 */
[----:B------:R-:W-:Y:S01]  /*16f0*/  VIMNMX R23, RZ, R12, PT ;  /* 0x0000000cff177248 */ /* 0x000fe20003fe0100 */
[----:B------:R-:W-:Y:S01]  /*1700*/  UIADD3.X UR22, URZ, UR7, URZ, UP0, !UPT ;  /* 0x000000073f167290 */ /* 0x000fe200087fe43f */
[----:B------:R-:W-:Y:S01]  /*1710*/  LOP3.LUT R13, RZ, R13, RZ, 0x33, !PT ;  /* 0x0000000dff0d7212 */ /* 0x000fe200078e33ff */
[----:B------:R-:W-:Y:S01]  /*1720*/  UIADD3.X UR23, URZ, UR13, URZ, UP1, !UPT ;  /* 0x0000000d3f177290 */ /* 0x000fe20008ffe43f */
[----:B------:R-:W-:Y:S01]  /*1730*/  SHF.R.U32.HI R15, RZ, 0x3, R15 ;  /* 0x00000003ff0f7819 */ /* 0x000fe2000001160f */
[----:B------:R-:W-:-:S10]  /*1740*/  IMAD.IADD R16, R12, 0x1, -R23 ;  /* 0x000000010c107824 */ /* 0x000fd400078e0a17 */
.L_x_96:
[----:B0-----:R-:W0:Y:S01]  /*1750*/  SHFL.IDX PT, R18, R7, RZ, 0x1f ;  /* 0x00001fff07127589 */ /* 0x001e2200000e0000 */
[----:B------:R-:W-:Y:S01]  /*1760*/  ISETP.GE.AND P1, PT, R16, 0x1, PT ;  /* 0x000000011000780c */ /* 0x000fe20003f26270 */
[----:B------:R-:W-:Y:S01]  /*1770*/  UMOV UR4, URZ ;  /* 0x0000003f00047c82 */ /* 0x000fe20008000000 */
[----:B------:R-:W-:Y:S01]  /*1780*/  IMAD.MOV.U32 R20, RZ, RZ, RZ ;  /* 0x000000ffff147224 */ /* 0x000fe200078e00ff */
[----:B------:R-:W-:Y:S01]  /*1790*/  CS2R R22, SRZ ;  /* 0x0000000000167805 */ /* 0x000fe2000001ff00 */
[----:B------:R-:W-:Y:S01]  /*17a0*/  IMAD.MOV.U32 R56, RZ, RZ, RZ ;  /* 0x000000ffff387224 */ /* 0x000fe200078e00ff */
[----:B------:R-:W-:Y:S01]  /*17b0*/  CS2R R60, SRZ ;  /* 0x00000000003c7805 */ /* 0x000fe2000001ff00 */
[----:B------:R-:W-:Y:S01]  /*17c0*/  IMAD.MOV.U32 R58, RZ, RZ, RZ ;  /* 0x000000ffff3a7224 */ /* 0x000fe200078e00ff */
[----:B------:R-:W-:Y:S02]  /*17d0*/  CS2R R62, SRZ ;  /* 0x00000000003e7805 */ /* 0x000fe4000001ff00 */
[----:B------:R-:W-:-:S02]  /*17e0*/  CS2R R64, SRZ ;  /* 0x0000000000407805 */ /* 0x000fc4000001ff00 */
[----:B------:R-:W-:Y:S01]  /*17f0*/  CS2R R66, SRZ ;  /* 0x0000000000427805 */ /* 0x000fe2000001ff00 */
[----:B------:R-:W-:Y:S01]  /*1800*/  IMAD.MOV.U32 R68, RZ, RZ, RZ ;  /* 0x000000ffff447224 */ /* 0x000fe200078e00ff */
[----:B-1----:R-:W-:Y:S01]  /*1810*/  CS2R R24, SRZ ;  /* 0x0000000000187805 */ /* 0x002fe2000001ff00 */
[----:B------:R-:W-:Y:S01]  /*1820*/  IMAD.MOV.U32 R70, RZ, RZ, RZ ;  /* 0x000000ffff467224 */ /* 0x000fe200078e00ff */
[----:B------:R-:W-:Y:S01]  /*1830*/  CS2R R26, SRZ ;  /* 0x00000000001a7805 */ /* 0x000fe2000001ff00 */
[----:B------:R-:W-:Y:S01]  /*1840*/  IMAD.MOV.U32 R72, RZ, RZ, RZ ;  /* 0x000000ffff487224 */ /* 0x000fe200078e00ff */
[----:B--2---:R-:W-:Y:S01]  /*1850*/  CS2R R28, SRZ ;  /* 0x00000000001c7805 */ /* 0x004fe2000001ff00 */
[----:B------:R-:W-:Y:S01]  /*1860*/  IMAD.MOV.U32 R74, RZ, RZ, RZ ;  /* 0x000000ffff4a7224 */ /* 0x000fe200078e00ff */
[----:B------:R-:W-:Y:S01]  /*1870*/  CS2R R30, SRZ ;  /* 0x00000000001e7805 */ /* 0x000fe2000001ff00 */
[----:B------:R-:W-:Y:S01]  /*1880*/  IMAD.MOV.U32 R76, RZ, RZ, RZ ;  /* 0x000000ffff4c7224 */ /* 0x000fe200078e00ff */
[----:B------:R-:W-:Y:S01]  /*1890*/  CS2R R32, SRZ ;  /* 0x0000000000207805 */ /* 0x000fe2000001ff00 */
[----:B------:R-:W-:Y:S01]  /*18a0*/  IMAD.MOV.U32 R78, RZ, RZ, RZ ;  /* 0x000000ffff4e7224 */ /* 0x000fe200078e00ff */
[----:B------:R-:W-:Y:S01]  /*18b0*/  CS2R R34, SRZ ;  /* 0x0000000000227805 */ /* 0x000fe2000001ff00 */
[----:B------:R-:W-:Y:S01]  /*18c0*/  IMAD.MOV.U32 R82, RZ, RZ, RZ ;  /* 0x000000ffff527224 */ /* 0x000fe200078e00ff */
[----:B0-----:R-:W-:Y:S01]  /*18d0*/  R2UR UR5, R18 ;  /* 0x00000000120572ca */ /* 0x001fe200000e0000 */
[----:B------:R-:W-:Y:S01]  /*18e0*/  IMAD.MOV.U32 R84, RZ, RZ, RZ ;  /* 0x000000ffff547224 */ /* 0x000fe200078e00ff */
[----:B------:R-:W-:Y:S01]  /*18f0*/  CS2R R36, SRZ ;  /* 0x0000000000247805 */ /* 0x000fe2000001ff00 */
[----:B------:R-:W-:Y:S01]  /*1900*/  IMAD.MOV.U32 R86, RZ, RZ, RZ ;  /* 0x000000ffff567224 */ /* 0x000fe200078e00ff */
[----:B------:R-:W-:Y:S01]  /*1910*/  CS2R R38, SRZ ;  /* 0x0000000000267805 */ /* 0x000fe2000001ff00 */
[----:B------:R-:W-:Y:S01]  /*1920*/  IMAD.MOV.U32 R88, RZ, RZ, RZ ;  /* 0x000000ffff587224 */ /* 0x000fe200078e00ff */
[----:B------:R-:W-:Y:S01]  /*1930*/  CS2R R40, SRZ ;  /* 0x0000000000287805 */ /* 0x000fe2000001ff00 */
[----:B------:R-:W-:Y:S01]  /*1940*/  IMAD.MOV.U32 R90, RZ, RZ, RZ ;  /* 0x000000ffff5a7224 */ /* 0x000fe200078e00ff */
[----:B-----5:R-:W-:Y:S01]  /*1950*/  CS2R R42, SRZ ;  /* 0x00000000002a7805 */ /* 0x020fe2000001ff00 */
[----:B------:R-:W-:Y:S01]  /*1960*/  IMAD.MOV.U32 R92, RZ, RZ, RZ ;  /* 0x000000ffff5c7224 */ /* 0x000fe200078e00ff */
[----:B------:R-:W-:Y:S01]  /*1970*/  CS2R R44, SRZ ;  /* 0x00000000002c7805 */ /* 0x000fe2000001ff00 */
        /* <DEDUP_REMOVED lines=10> */
[----:B------:R-:W-:-:S02]  /*1a20*/  IMAD.MOV.U32 R106, RZ, RZ, RZ ;  /* 0x000000ffff6a7224 */ /* 0x000fc400078e00ff */
[----:B------:R-:W-:Y:S01]  /*1a30*/  IMAD.MOV.U32 R108, RZ, RZ, RZ ;  /* 0x000000ffff6c7224 */ /* 0x000fe200078e00ff */
[----:B----4-:R-:W-:Y:S06]  /*1a40*/  @!P1 BRA `(.L_x_18) ;  /* 0x0000000400bc9947 */ /* 0x010fec0003800000 */
[----:B------:R-:W0:Y:S01]  /*1a50*/  S2UR UR9, SR_CgaCtaId ;  /* 0x00000000000979c3 */ /* 0x000e220000008800 */
[----:B------:R-:W-:Y:S01]  /*1a60*/  ULEA.HI UR4, UR5, UR5, URZ, 0x1 ;  /* 0x0000000505047291 */ /* 0x000fe2000f8f083f */
[----:B------:R-:W-:Y:S01]  /*1a70*/  R2UR UR15, R17 ;  /* 0x00000000110f72ca */ /* 0x000fe200000e0000 */
[----:B------:R-:W-:Y:S01]  /*1a80*/  UMOV UR8, 0x400 ;  /* 0x0000040000087882 */ /* 0x000fe20000000000 */
[----:B------:R-:W-:Y:S01]  /*1a90*/  IMAD.MOV.U32 R20, RZ, RZ, RZ ;  /* 0x000000ffff147224 */ /* 0x000fe200078e00ff */
[----:B------:R-:W-:Y:S01]  /*1aa0*/  ULOP3.LUT UR4, UR4, 0x1ffffe, URZ, 0xc0, !UPT ;  /* 0x001ffffe04047892 */ /* 0x000fe2000f8ec03f */
[----:B------:R-:W-:Y:S01]  /*1ab0*/  IMAD.MOV.U32 R18, RZ, RZ, R16 ;  /* 0x000000ffff127224 */ /* 0x000fe200078e0010 */
[----:B------:R-:W-:Y:S01]  /*1ac0*/  UPLOP3.LUT UP0, UPT, UPT, UPT, UPT, 0x40, 0x0 ;  /* 0x000000000000789c */ /* 0x000fe20003f0e870 */
[----:B------:R-:W-:Y:S01]  /*1ad0*/  IMAD.MOV.U32 R69, RZ, RZ, R11 ;  /* 0x000000ffff457224 */ /* 0x000fe200078e000b */
[----:B------:R-:W-:Y:S01]  /*1ae0*/  UIADD3 UR4, UR5, -UR4, URZ ;  /* 0x8000000405047290 */ /* 0x000fe2000fffe03f */
[----:B------:R-:W-:Y:S01]  /*1af0*/  IMAD.MOV.U32 R71, RZ, RZ, R17 ;  /* 0x000000ffff477224 */ /* 0x000fe200078e0011 */
[----:B------:R-:W-:Y:S01]  /*1b00*/  ULDC UR24, c[0x0][0x644] ;  /* 0x0001910000187ab9 */ /* 0x000fe20000000800 */
[----:B0-----:R-:W-:-:S04]  /*1b10*/  ULEA UR8, UR9, UR8, 0x18 ;  /* 0x0000000809087291 */ /* 0x001fc8000f8ec03f */
[----:B------:R-:W-:-:S04]  /*1b20*/  ULEA UR4, UR4, UR8, 0xb ;  /* 0x0000000804047291 */ /* 0x000fc8000f8e583f */
[----:B------:R-:W-:-:S04]  /*1b30*/  UIADD3 UR4, UR4, 0x280, URZ ;  /* 0x0000028004047890 */ /* 0x000fc8000fffe03f */
[----:B------:R-:W-:-:S04]  /*1b40*/  USHF.R.U32.HI UR4, URZ, 0x4, UR4 ;  /* 0x000000043f047899 */ /* 0x000fc80008011604 */
[----:B------:R-:W-:-:S03]  /*1b50*/  ULOP3.LUT UR5, UR4, 0x3fff, URZ, 0xc0, !UPT ;  /* 0x00003fff04057892 */ /* 0x000fc6000f8ec03f */
[----:B------:R-:W-:Y:S01]  /*1b60*/  UMOV UR4, URZ ;  /* 0x0000003f00047c82 */ /* 0x000fe20008000000 */
[----:B------:R-:W-:-:S03]  /*1b70*/  ULOP3.LUT UR16, UR5, 0x10000, URZ, 0xfc, !UPT ;  /* 0x0001000005107892 */ /* 0x000fc6000f8efc3f */
[----:B------:R-:W-:-:S09]  /*1b80*/  UMOV UR5, URZ ;  /* 0x0000003f00057c82 */ /* 0x000fd20008000000 */
.L_x_26:
[----:B------:R-:W-:-:S13]  /*1b90*/  ISETP.NE.AND P2, PT, R59, 0x3, PT ;  /* 0x000000033b00780c */ /* 0x000fda0003f45270 */
[----:B01--4-:R-:W-:Y:S05]  /*1ba0*/  @!P2 BRA `(.L_x_19) ;  /* 0x000000000004a947 */ /* 0x013fea0003800000 */
[----:B------:R-:W-:Y:S01]  /*1bb0*/  BPT.TRAP 0x1 ;  /* 0x000000040000795c */ /* 0x000fe20000300000 */
.L_x_19:
[----:B------:R-:W0:Y:S01]  /*1bc0*/  S2UR UR9, SR_CgaCtaId ;  /* 0x00000000000979c3 */ /* 0x000e220000008800 */
[----:B------:R-:W-:Y:S01]  /*1bd0*/  UMOV UR8, 0x400 ;  /* 0x0000040000087882 */ /* 0x000fe20000000000 */
[----:B------:R-:W-:Y:S01]  /*1be0*/  SHF.L.U32 R75, R69, 0x1f, RZ ;  /* 0x0000001f454b7819 */ /* 0x000fe200000006ff */
[----:B0-----:R-:W-:-:S04]  /*1bf0*/  ULEA UR17, UR9, UR8, 0x18 ;  /* 0x0000000809117291 */ /* 0x001fc8000f8ec03f */
[----:B------:R-:W-:-:S09]  /*1c00*/  ULEA UR8, UR15, UR17, 0x3 ;  /* 0x000000110f087291 */ /* 0x000fd2000f8e183f */
[----:B------:R0:W1:Y:S01]  /*1c10*/  SYNCS.PHASECHK.TRANS64.TRYWAIT P1, [UR8], R75 ;  /* 0x0000004bff0075a7 */ /* 0x0000620008020148 */
[----:B------:R-:W-:Y:S05]  /*1c20*/  @!P2 BRA `(.L_x_20) ;  /* 0x000000000004a947 */ /* 0x000fea0003800000 */
[----:B------:R-:W-:Y:S01]  /*1c30*/  BPT.TRAP 0x1 ;  /* 0x000000040000795c */ /* 0x000fe20000300000 */
.L_x_20:
[----:B------:R-:W-:-:S04]  /*1c40*/  IMAD.U32 R80, RZ, RZ, UR15 ;  /* 0x0000000fff507e24 */ /* 0x000fc8000f8e00ff */
[----:B------:R-:W-:Y:S01]  /*1c50*/  IMAD R73, R80, 0x400, R15 ;  /* 0x0000040050497824 */ /* 0x000fe200078e020f */
[----:B-1----:R-:W-:Y:S06]  /*1c60*/  @P1 BRA `(.L_x_21) ;  /* 0x0000000000081947 */ /* 0x002fec0003800000 */
[----:B------:R-:W1:Y:S02]  /*1c70*/  SYNCS.PHASECHK.TRANS64.TRYWAIT P1, [UR8], R75 ;  /* 0x0000004bff0075a7 */ /* 0x000e640008020148 */
[----:B-1----:R-:W-:Y:S05]  /*1c80*/  @!P1 BRA `(.L_x_22) ;  /* 0x0000005400d49947 */ /* 0x002fea0003800000 */
.L_x_21:
[----:B------:R-:W4:Y:S01]  /*1c90*/  LDS R73, [R73+UR17+0x32280] ;  /* 0x0322801149497984 */ /* 0x000f220008000800 */
[----:B------:R-:W-:Y:S02]  /*1ca0*/  UIADD3 UR8, UR17, 0x19280, URZ ;  /* 0x0001928011087890 */ /* 0x000fe4000fffe03f */
[----:B------:R-:W-:Y:S02]  /*1cb0*/  USEL UR5, UR5, URZ, !UP0 ;  /* 0x0000003f05057287 */ /* 0x000fe4000c000000 */
[----:B------:R-:W-:Y:S02]  /*1cc0*/  USHF.R.U32.HI UR8, URZ, 0x4, UR8 ;  /* 0x000000043f087899 */ /* 0x000fe40008011608 */
[----:B------:R-:W-:Y:S02]  /*1cd0*/  UISETP.NE.U32.AND UP0, UPT, UR5, URZ, UPT ;  /* 0x0000003f0500728c */ /* 0x000fe4000bf05070 */
[----:B------:R-:W-:Y:S01]  /*1ce0*/  ULOP3.LUT UR8, UR8, 0x3fff, URZ, 0xc0, !UPT ;  /* 0x00003fff08087892 */ /* 0x000fe2000f8ec03f */
[----:B------:R-:W-:Y:S01]  /*1cf0*/  UMOV UR9, 0xc0000010 ;  /* 0xc000001000097882 */ /* 0x000fe20000000000 */
[----:B------:R-:W-:-:S02]  /*1d00*/  UMOV UR11, 0x80000020 ;  /* 0x80000020000b7882 */ /* 0x000fc40000000000 */
[----:B------:R-:W-:Y:S02]  /*1d10*/  ULOP3.LUT UR10, UR8, 0x10000, URZ, 0xfc, !UPT ;  /* 0x00010000080a7892 */ /* 0x000fe4000f8efc3f */
[----:B------:R-:W-:Y:S02]  /*1d20*/  ULEA UR8, UR15, UR16, 0x8 ;  /* 0x000000100f087291 */ /* 0x000fe4000f8e403f */
[----:B------:R-:W-:Y:S02]  /*1d30*/  ULEA UR10, UR15, UR10, 0x8 ;  /* 0x0000000a0f0a7291 */ /* 0x000fe4000f8e403f */
[----:B------:R-:W-:Y:S01]  /*1d40*/  UIADD3 UR4, UR4, 0x1, URZ ;  /* 0x0000000104047890 */ /* 0x000fe2000fffe03f */
[----:B----4-:R-:W-:-:S06]  /*1d50*/  WARPGROUP.ARRIVE ;  /* 0x00000000000079c5 */ /* 0x010fcc0000000000 */
[----:B------:R-:W-:Y:S01]  /*1d60*/  QGMMA.SP.64x64x64.F32.E4M3.E4M3 R24, gdesc[UR8], R24, UP0, R73, gsb0 ;  /* 0x04e04900081879f3 */ /* 0x000fe2000b800a18 */
[----:B------:R-:W-:-:S04]  /*1d70*/  UISETP.NE.AND UP0, UPT, UR4, UR24, UPT ;  /* 0x000000180400728c */ /* 0x000fc8000bf05270 */
[----:B------:R-:W-:-:S04]  /*1d80*/  USEL UR5, URZ, 0x1, UP0 ;  /* 0x000000013f057887 */ /* 0x000fc80008000000 */
[----:B------:R-:W-:-:S06]  /*1d90*/  UISETP.NE.AND UP0, UPT, UR5, URZ, UPT ;  /* 0x0000003f0500728c */ /* 0x000fcc000bf05270 */
[----:B------:R-:W-:Y:S01]  /*1da0*/  PLOP3.LUT P1, PT, PT, PT, UP0, 0x80, 0x0 ;  /* 0x000000000000781c */ /* 0x000fe20003f2f008 */
[----:B------:R-:W-:-:S12]  /*1db0*/  WARPGROUP.DEPBAR.LE gsb0, 0x0 ;  /* 0x00008000000079c5 */ /* 0x000fd80000010000 */
[----:B------:R-:W-:Y:S05]  /*1dc0*/  @!P1 BRA `(.L_x_23) ;  /* 0x0000000000889947 */ /* 0x000fea0003800000 */
[----:B------:R-:W-:Y:S01]  /*1dd0*/  FADD R67, R24, R67 ;  /* 0x0000004318437221 */ /* 0x000fe20000000000 */
[----:B------:R-:W-:-:S01]  /*1de0*/  FADD R108, R25, R108 ;  /* 0x0000006c196c7221 */ /* 0x000fc20000000000 */
        /* <DEDUP_REMOVED lines=30> */
[----:B------:R-:W-:-:S02]  /*1fd0*/  WARPGROUP.DEPBAR.LE gsb0, 0x0 ;  /* 0x00008000000079c5 */ /* 0x000fc40000010000 */
[----:B------:R-:W-:-:S05]  /*1fe0*/  UMOV UR4, URZ ;  /* 0x0000003f00047c82 */ /* 0x000fca0008000000 */
.L_x_23:
[----:B------:R-:W-:Y:S05]  /*1ff0*/  @!P2 BRA `(.L_x_24) ;  /* 0x000000000004a947 */ /* 0x000fea0003800000 */
[----:B------:R-:W-:Y:S01]  /*2000*/  BPT.TRAP 0x1 ;  /* 0x000000040000795c */ /* 0x000fe20000300000 */
.L_x_24:
[----:B------:R-:W-:Y:S02]  /*2010*/  @P0 LEA R73, R71, UR17, 0x3 ;  /* 0x0000001147490c11 */ /* 0x000fe4000f8e18ff */
[----:B------:R-:W-:-:S03]  /*2020*/  ISETP.GT.U32.AND P1, PT, R0, 0x1, PT ;  /* 0x000000010000780c */ /* 0x000fc60003f24070 */
[----:B------:R-:W-:-:S05]  /*2030*/  @P0 VIADD R73, R73, 0xc8 ;  /* 0x000000c849490836 */ /* 0x000fca0000000000 */
[----:B------:R-:W-:-:S04]  /*2040*/  @P0 PRMT R73, R2, 0x654, R73 ;  /* 0x0000065402490816 */ /* 0x000fc80000000049 */
[----:B------:R4:W-:Y:S01]  /*2050*/  @P0 SYNCS.ARRIVE.TRANS64.RED.A1T0 RZ, [R73+URZ], RZ ;  /* 0x000000ff49ff09a7 */ /* 0x0009e2000810043f */
[----:B------:R-:W-:Y:S05]  /*2060*/  @P1 BRA `(.L_x_25) ;  /* 0x0000000000041947 */ /* 0x000fea0003800000 */
[----:B------:R-:W-:Y:S01]  /*2070*/  BPT.TRAP 0x1 ;  /* 0x000000040000795c */ /* 0x000fe20000300000 */
.L_x_25:
[----:B------:R-:W-:Y:S01]  /*2080*/  UIADD3 UR15, UR15, 0x1, URZ ;  /* 0x000000010f0f7890 */ /* 0x000fe2000fffe03f */
[C---:B------:R-:W-:Y:S01]  /*2090*/  ISETP.GT.AND P2, PT, R18.reuse, 0x1, PT ;  /* 0x000000011200780c */ /* 0x040fe20003f44270 */
[----:B------:R-:W-:Y:S02]  /*20a0*/  VIADD R71, R71, 0x1 ;  /* 0x0000000147477836 */ /* 0x000fe40000000000 */
[----:B------:R-:W-:Y:S01]  /*20b0*/  UISETP.NE.AND UP1, UPT, UR15, 0x19, UPT ;  /* 0x000000190f00788c */ /* 0x000fe2000bf25270 */
[----:B------:R-:W-:Y:S02]  /*20c0*/  VIADD R18, R18, 0xffffffff ;  /* 0xffffffff12127836 */ /* 0x000fe40000000000 */
[C---:B------:R-:W-:Y:S01]  /*20d0*/  ISETP.NE.AND P1, PT, R71.reuse, 0x19, PT ;  /* 0x000000194700780c */ /* 0x040fe20003f25270 */
[----:B------:R-:W-:Y:S02]  /*20e0*/  USEL UR5, URZ, 0x1, UP1 ;  /* 0x000000013f057887 */ /* 0x000fe40008800000 */
[----:B------:R-:W-:Y:S01]  /*20f0*/  USEL UR15, UR15, URZ, UP1 ;  /* 0x0000003f0f0f7287 */ /* 0x000fe20008800000 */
[----:B------:R-:W-:-:S03]  /*2100*/  SEL R71, R71, RZ, P1 ;  /* 0x000000ff47477207 */ /* 0x000fc60000800000 */
[----:B------:R-:W-:Y:S01]  /*2110*/  LOP3.LUT R69, R69, UR5, RZ, 0x3c, !PT ;  /* 0x0000000545457c12 */ /* 0x000fe2000f8e3cff */
[----:B------:R-:W-:Y:S01]  /*2120*/  UMOV UR5, 0x1 ;  /* 0x0000000100057882 */ /* 0x000fe20000000000 */
[----:B------:R-:W-:Y:S06]  /*2130*/  @P2 BRA `(.L_x_26) ;  /* 0xfffffff800942947 */ /* 0x000fec000383ffff */
.L_x_18:
[C---:B------:R-:W-:Y:S01]  /*2140*/  IMAD.IADD R17, R12.reuse, 0x1, R17 ;  /* 0x000000010c117824 */ /* 0x040fe200078e0211 */
[----:B------:R-:W-:Y:S01]  /*2150*/  UISETP.NE.AND UP0, UPT, UR4, URZ, UPT ;  /* 0x0000003f0400728c */ /* 0x000fe2000bf05270 */
[----:B------:R-:W-:Y:S01]  /*2160*/  IMAD.SHL.U32 R69, R19, 0x80, RZ ;  /* 0x0000008013457824 */ /* 0x000fe200078e00ff */
[----:B------:R-:W-:Y:S01]  /*2170*/  SHF.R.S32.HI R71, RZ, 0x1f, R57 ;  /* 0x0000001fff477819 */ /* 0x000fe20000011439 */
[C---:B------:R-:W-:Y:S01]  /*2180*/  IMAD.WIDE.U32 R18, R17.reuse, 0x51eb851f, RZ ;  /* 0x51eb851f11127825 */ /* 0x040fe200078e00ff */
[----:B------:R-:W-:Y:S01]  /*2190*/  ISETP.GT.U32.AND P1, PT, R17, 0x18, PT ;  /* 0x000000181100780c */ /* 0x000fe20003f24070 */
[----:B------:R-:W-:Y:S01]  /*21a0*/  USEL UR4, URZ, 0x1, !UP0 ;  /* 0x000000013f047887 */ /* 0x000fe2000c000000 */
[C---:B------:R-:W-:Y:S01]  /*21b0*/  ISETP.GE.U32.AND P4, PT, R12.reuse, 0x19, PT ;  /* 0x000000190c00780c */ /* 0x040fe20003f86070 */
[----:B-1----:R-:W-:Y:S01]  /*21c0*/  IMAD.IADD R80, R9, 0x1, R69 ;  /* 0x0000000109507824 */ /* 0x002fe200078e0245 */
[----:B------:R-:W-:Y:S01]  /*21d0*/  ISETP.LT.U32.AND P1, PT, R12, 0x19, P1 ;  /* 0x000000190c00780c */ /* 0x000fe20000f21070 */
[----:B------:R-:W-:Y:S01]  /*21e0*/  ULDC.64 UR8, c[0x0][0x6d0] ;  /* 0x0001b40000087ab9 */ /* 0x000fe20000000a00 */
[----:B------:R-:W-:Y:S01]  /*21f0*/  ULDC UR5, c[0x0][0x288] ;  /* 0x0000a20000057ab9 */ /* 0x000fe20000000800 */
[----:B------:R-:W-:Y:S01]  /*2200*/  ISETP.NE.AND P2, PT, RZ, UR4, PT ;  /* 0x00000004ff007c0c */ /* 0x000fe2000bf45270 */
[----:B------:R-:W-:Y:S01]  /*2210*/  IMAD R100, R71, UR8, RZ ;  /* 0x0000000847647c24 */ /* 0x000fe2000f8e02ff */
[----:B------:R-:W-:-:S02]  /*2220*/  SEL R18, RZ, 0x1, !P1 ;  /* 0x00000001ff127807 */ /* 0x000fc40004800000 */
[----:B------:R-:W-:Y:S02]  /*2230*/  SHF.R.S32.HI R81, RZ, 0x1f, R80 ;  /* 0x0000001fff517819 */ /* 0x000fe40000011450 */
[----:B------:R-:W-:Y:S01]  /*2240*/  LOP3.LUT R11, R11, R18, RZ, 0x3c, !PT ;  /* 0x000000120b0b7212 */ /* 0x000fe200078e3cff */
[----:B------:R-:W-:Y:S01]  /*2250*/  IMAD.MOV.U32 R18, RZ, RZ, R20 ;  /* 0x000000ffff127224 */ /* 0x000fe200078e0014 */
[----:B------:R-:W-:Y:S01]  /*2260*/  SHF.R.U32.HI R110, RZ, 0x3, R19 ;  /* 0x00000003ff6e7819 */ /* 0x000fe20000011613 */
[----:B------:R-:W-:Y:S02]  /*2270*/  IMAD.MOV.U32 R20, RZ, RZ, R23 ;  /* 0x000000ffff147224 */ /* 0x000fe400078e0017 */
[----:B------:R-:W-:Y:S02]  /*2280*/  IMAD.SHL.U32 R23, R21, 0x40, RZ ;  /* 0x0000004015177824 */ /* 0x000fe400078e00ff */
[C---:B------:R-:W-:Y:S02]  /*2290*/  IMAD R19, R57.reuse, UR9, R100 ;  /* 0x0000000939137c24 */ /* 0x040fe4000f8e0264 */
[----:B------:R-:W-:Y:S01]  /*22a0*/  IMAD.WIDE.U32 R100, R57, UR8, R80 ;  /* 0x0000000839647c25 */ /* 0x000fe2000f8e0050 */
[----:B------:R-:W-:Y:S01]  /*22b0*/  ISETP.GE.AND P1, PT, R23, UR5, PT ;  /* 0x0000000517007c0c */ /* 0x000fe2000bf26270 */
[----:B------:R-:W-:-:S02]  /*22c0*/  ULDC UR5, c[0x0][0x284] ;  /* 0x0000a10000057ab9 */ /* 0x000fc40000000800 */
[----:B------:R-:W-:Y:S01]  /*22d0*/  IMAD.IADD R19, R101, 0x1, R19 ;  /* 0x0000000165137824 */ /* 0x000fe200078e0213 */
[----:B------:R-:W-:Y:S01]  /*22e0*/  ISETP.GE.OR P1, PT, R69, UR5, P1 ;  /* 0x0000000545007c0c */ /* 0x000fe20008f26670 */
[----:B------:R-:W-:-:S12]  /*22f0*/  @!P2 BRA `(.L_x_27) ;  /* 0x000000000084a947 */ /* 0x000fd80003800000 */
[----:B------:R-:W-:Y:S01]  /*2300*/  FADD R67, R24, R67 ;  /* 0x0000004318437221 */ /* 0x000fe20000000000 */
        /* <DEDUP_REMOVED lines=31> */
[----:B------:R-:W-:-:S06]  /*2500*/  WARPGROUP.DEPBAR.LE gsb0, 0x0 ;  /* 0x00008000000079c5 */ /* 0x000fcc0000010000 */
.L_x_27:
[----:B------:R-:W-:Y:S02]  /*2510*/  WARPGROUP.DEPBAR.LE gsb0, 0x0 ;  /* 0x00008000000079c5 */ /* 0x000fe40000010000 */
[----:B------:R-:W-:Y:S01]  /*2520*/  IMAD.MOV.U32 R101, RZ, RZ, R19 ;  /* 0x000000ffff657224 */ /* 0x000fe200078e0013 */
[----:B------:R-:W-:Y:S01]  /*2530*/  @P4 LOP3.LUT R11, R11, 0x1, R110, 0x78, !PT ;  /* 0x000000010b0b4812 */ /* 0x000fe200078e786e */
[----:B------:R-:W-:Y:S02]  /*2540*/  IMAD R17, R110, -0x19, R17 ;  /* 0xffffffe76e117824 */ /* 0x000fe400078e0211 */
[----:B------:R-:W-:Y:S01]  /*2550*/  IMAD.MOV.U32 R19, RZ, RZ, -0x1 ;  /* 0xffffffffff137424 */ /* 0x000fe200078e00ff */
[----:B------:R-:W-:Y:S06]  /*2560*/  @P1 BRA `(.L_x_28) ;  /* 0x0000002400ac1947 */ /* 0x000fec0003800000 */
[----:B------:R-:W1:Y:S01]  /*2570*/  LDC.64 R44, c[0x0][0x6c8] ;  /* 0x0001b200ff2c7b82 */ /* 0x000e620000000a00 */
[----:B---3-5:R-:W-:Y:S01]  /*2580*/  FSETP.NEU.AND P1, PT, R6, RZ, PT ;  /* 0x000000ff0600720b */ /* 0x028fe20003f2d000 */
[----:B------:R-:W-:Y:S01]  /*2590*/  IMAD.WIDE R24, R21, 0x40, RZ ;  /* 0x0000004015187825 */ /* 0x000fe200078e02ff */
[----:B------:R-:W-:Y:S03]  /*25a0*/  BSSY B0, `(.L_x_28) ;  /* 0x0000267000007945 */ /* 0x000fe60003800000 */
[----:B------:R-:W-:Y:S01]  /*25b0*/  IMAD.IADD R23, R8, 0x1, -R23 ;  /* 0x0000000108177824 */ /* 0x000fe200078e0a17 */
[----:B------:R-:W-:Y:S01]  /*25c0*/  LOP3.LUT R31, R24, 0x6, R10, 0xf8, !PT ;  /* 0x00000006181f7812 */ /* 0x000fe200078ef80a */
[----:B------:R-:W-:-:S03]  /*25d0*/  IMAD.IADD R21, R14, 0x1, -R69 ;  /* 0x000000010e157824 */ /* 0x000fc600078e0a45 */
[----:B------:R-:W-:-:S04]  /*25e0*/  ISETP.GT.AND P2, PT, R23, RZ, PT ;  /* 0x000000ff1700720c */ /* 0x000fc80003f44270 */
[----:B------:R-:W-:Y:S01]  /*25f0*/  ISETP.GT.AND P4, PT, R21, RZ, P2 ;  /* 0x000000ff1500720c */ /* 0x000fe20001784270 */
[-C--:B-1----:R-:W-:Y:S02]  /*2600*/  IMAD R26, R25, R44.reuse, RZ ;  /* 0x0000002c191a7224 */ /* 0x082fe400078e02ff */
[----:B------:R-:W-:-:S04]  /*2610*/  IMAD.WIDE.U32 R100, R31, R44, R100 ;  /* 0x0000002c1f647225 */ /* 0x000fc800078e0064 */
[----:B------:R-:W-:-:S04]  /*2620*/  IMAD R27, R31, R45, R26 ;  /* 0x0000002d1f1b7224 */ /* 0x000fc800078e021a */
[----:B------:R-:W-:Y:S01]  /*2630*/  IMAD.IADD R43, R101, 0x1, R27 ;  /* 0x00000001652b7824 */ /* 0x000fe200078e021b */
[----:B------:R-:W-:Y:S06]  /*2640*/  @!P1 BRA `(.L_x_29) ;  /* 0x0000001800c49947 */ /* 0x000fec0003800000 */
[----:B------:R-:W-:Y:S01]  /*2650*/  ULDC.64 UR4, c[0x0][0x6b8] ;  /* 0x0001ae0000047ab9 */ /* 0x000fe20000000a00 */
[----:B------:R-:W-:Y:S01]  /*2660*/  ULDC.64 UR16, c[0x0][0x6b0] ;  /* 0x0001ac0000107ab9 */ /* 0x000fe20000000a00 */
[----:B------:R-:W-:Y:S01]  /*2670*/  IMAD R24, R71, UR4, RZ ;  /* 0x0000000447187c24 */ /* 0x000fe2000f8e02ff */
[----:B------:R-:W-:Y:S01]  /*2680*/  ULDC.64 UR8, c[0x0][0x6a8] ;  /* 0x0001aa0000087ab9 */ /* 0x000fe20000000a00 */
[C---:B------:R-:W-:Y:S01]  /*2690*/  IMAD.WIDE.U32 R26, R57.reuse, UR4, R80 ;  /* 0x00000004391a7c25 */ /* 0x040fe2000f8e0050 */
[----:B------:R-:W1:Y:S01]  /*26a0*/  LDC.64 R34, c[0x0][0x6b0] ;  /* 0x0001ac00ff227b82 */ /* 0x000e620000000a00 */
[----:B------:R-:W-:Y:S02]  /*26b0*/  ULDC.64 UR10, c[0x0][0x6c0] ;  /* 0x0001b000000a7ab9 */ /* 0x000fe40000000a00 */
[----:B------:R-:W-:Y:S02]  /*26c0*/  IMAD R41, R57, UR5, R24 ;  /* 0x0000000539297c24 */ /* 0x000fe4000f8e0218 */
[----:B------:R-:W-:-:S02]  /*26d0*/  IMAD R24, R25, UR16, RZ ;  /* 0x0000001019187c24 */ /* 0x000fc4000f8e02ff */
[----:B------:R-:W-:Y:S02]  /*26e0*/  IMAD.IADD R27, R27, 0x1, R41 ;  /* 0x000000011b1b7824 */ /* 0x000fe400078e0229 */
[C---:B------:R-:W-:Y:S02]  /*26f0*/  IMAD R39, R31.reuse, UR17, R24 ;  /* 0x000000111f277c24 */ /* 0x040fe4000f8e0218 */
[----:B------:R-:W-:-:S04]  /*2700*/  IMAD.WIDE.U32 R24, R31, UR16, R26 ;  /* 0x000000101f187c25 */ /* 0x000fc8000f8e001a */
[----:B------:R-:W-:Y:S01]  /*2710*/  IMAD.IADD R25, R25, 0x1, R39 ;  /* 0x0000000119197824 */ /* 0x000fe200078e0227 */
[----:B------:R-:W-:-:S04]  /*2720*/  LEA R28, P1, R24, UR8, 0x2 ;  /* 0x00000008181c7c11 */ /* 0x000fc8000f8210ff */
[----:B------:R-:W-:-:S05]  /*2730*/  LEA.HI.X R29, R24, UR9, R25, 0x2, P1 ;  /* 0x00000009181d7c11 */ /* 0x000fca00088f1419 */
[----:B------:R-:W3:Y:S01]  /*2740*/  @P4 LDG.E.LTC128B R37, desc[UR18][R28.64] ;  /* 0x000000121c254981 */ /* 0x000ee2000c1e1920 */
[C---:B-1----:R-:W-:Y:S01]  /*2750*/  IMAD.WIDE.U32 R34, R31.reuse, UR16, R34 ;  /* 0x000000101f227c25 */ /* 0x042fe2000f8e0022 */
[C---:B------:R-:W-:Y:S01]  /*2760*/  LEA R24, P1, R100.reuse, UR10, 0x2 ;  /* 0x0000000a64187c11 */ /* 0x040fe2000f8210ff */
[----:B------:R-:W-:Y:S02]  /*2770*/  BSSY B1, `(.L_x_30) ;  /* 0x0000018000017945 */ /* 0x000fe40003800000 */
[----:B------:R-:W-:Y:S01]  /*2780*/  IMAD.WIDE.U32 R32, R31, UR16, R80 ;  /* 0x000000101f207c25 */ /* 0x000fe2000f8e0050 */
[----:B------:R-:W-:Y:S02]  /*2790*/  LEA.HI.X R25, R100, UR11, R43, 0x2, P1 ;  /* 0x0000000b64197c11 */ /* 0x000fe400088f142b */
[----:B------:R-:W-:Y:S01]  /*27a0*/  IADD3 R38, P5, R26, R34, RZ ;  /* 0x000000221a267210 */ /* 0x000fe20007fbe0ff */
[C---:B------:R-:W-:Y:S01]  /*27b0*/  IMAD.IADD R43, R39.reuse, 0x1, R35 ;  /* 0x00000001272b7824 */ /* 0x040fe200078e0223 */
[----:B------:R-:W-:Y:S01]  /*27c0*/  LEA R30, P1, R44, R24, 0x2 ;  /* 0x000000182c1e7211 */ /* 0x000fe200078210ff */
[----:B------:R-:W-:-:S02]  /*27d0*/  IMAD.IADD R33, R39, 0x1, R33 ;  /* 0x0000000127217824 */ /* 0x000fc400078e0221 */
[----:B------:R-:W-:Y:S01]  /*27e0*/  IMAD.X R27, R43, 0x1, R27, P5 ;  /* 0x000000012b1b7824 */ /* 0x000fe200028e061b */
[----:B------:R-:W-:Y:S01]  /*27f0*/  LEA.HI.X R31, R44, R25, R45, 0x2, P1 ;  /* 0x000000192c1f7211 */ /* 0x000fe200008f142d */
[----:B------:R-:W-:Y:S01]  /*2800*/  IMAD.WIDE.U32 R32, R57, UR4, R32 ;  /* 0x0000000439207c25 */ /* 0x000fe2000f8e0020 */
[C---:B------:R-:W-:Y:S02]  /*2810*/  LEA R26, P5, R38.reuse, UR8, 0x2 ;  /* 0x00000008261a7c11 */ /* 0x040fe4000f8a10ff */
[----:B------:R-:W-:Y:S01]  /*2820*/  ISETP.GT.AND P1, PT, R23, 0x1, PT ;  /* 0x000000011700780c */ /* 0x000fe20003f24270 */
[----:B------:R-:W-:Y:S01]  /*2830*/  IMAD.IADD R33, R41, 0x1, R33 ;  /* 0x0000000129217824 */ /* 0x000fe200078e0221 */
[----:B------:R-:W-:Y:S02]  /*2840*/  LEA.HI.X R27, R38, UR9, R27, 0x2, P5 ;  /* 0x00000009261b7c11 */ /* 0x000fe4000a8f141b */
[----:B------:R-:W-:Y:S01]  /*2850*/  ISETP.GT.AND P5, PT, R21, RZ, P1 ;  /* 0x000000ff1500720c */ /* 0x000fe20000fa4270 */
[----:B---3--:R-:W-:Y:S01]  /*2860*/  FMUL R36, R37, R6 ;  /* 0x0000000625247220 */ /* 0x008fe20000400000 */
[----:B------:R-:W-:-:S03]  /*2870*/  IMAD.MOV.U32 R39, RZ, RZ, R37 ;  /* 0x000000ffff277224 */ /* 0x000fc600078e0025 */
[----:B--2---:R-:W-:Y:S01]  /*2880*/  FFMA R67, R67, R3, R36 ;  /* 0x0000000343437223 */ /* 0x004fe20000000024 */
[----:B------:R-:W-:-:S04]  /*2890*/  IADD3 R36, P6, R80, R34, RZ ;  /* 0x0000002250247210 */ /* 0x000fc80007fde0ff */
[----:B------:R1:W-:Y:S01]  /*28a0*/  @P4 STG.E desc[UR18][R24.64], R67 ;  /* 0x0000004318004986 */ /* 0x0003e2000c101912 */
[----:B------:R-:W-:-:S04]  /*28b0*/  LEA R34, P4, R32, UR8, 0x2 ;  /* 0x0000000820227c11 */ /* 0x000fc8000f8810ff */
[----:B------:R-:W-:Y:S01]  /*28c0*/  LEA.HI.X R35, R32, UR9, R33, 0x2, P4 ;  /* 0x0000000920237c11 */ /* 0x000fe2000a0f1421 */
[----:B------:R-:W-:Y:S08]  /*28d0*/  @!P5 BRA `(.L_x_31) ;  /* 0x000000000004d947 */ /* 0x000ff00003800000 */
[----:B------:R2:W5:Y:S02]  /*28e0*/  LDG.E.LTC128B R39, desc[UR18][R26.64] ;  /* 0x000000121a277981 */ /* 0x000564000c1e1920 */
.L_x_31:
[----:B------:R-:W-:Y:S05]  /*28f0*/  BSYNC B1 ;  /* 0x0000000000017941 */ /* 0x000fea0003800000 */
.L_x_30:
[----:B-----5:R-:W-:Y:S01]  /*2900*/  FMUL R32, R39, R6 ;  /* 0x0000000627207220 */ /* 0x020fe20000400000 */
[----:B------:R-:W-:Y:S01]  /*2910*/  IMAD.X R37, R81, 0x1, R43, P6 ;  /* 0x0000000151257824 */ /* 0x000fe200030e062b */
[----:B------:R-:W-:Y:S01]  /*2920*/  ISETP.GT.AND P2, PT, R21, 0x8, P2 ;  /* 0x000000081500780c */ /* 0x000fe20001744270 */
[----:B------:R-:W-:Y:S01]  /*2930*/  BSSY B1, `(.L_x_32) ;  /* 0x0000007000017945 */ /* 0x000fe20003800000 */
[----:B------:R-:W-:Y:S01]  /*2940*/  FFMA R43, R108, R3, R32 ;  /* 0x000000036c2b7223 */ /* 0x000fe20000000020 */
[----:B------:R-:W-:Y:S01]  /*2950*/  ISETP.GT.AND P4, PT, R23, 0x8, PT ;  /* 0x000000081700780c */ /* 0x000fe20003f84270 */
[----:B------:R-:W-:-:S03]  /*2960*/  IMAD.WIDE.U32 R32, R57, UR4, R36 ;  /* 0x0000000439207c25 */ /* 0x000fc6000f8e0024 */
[----:B------:R3:W-:Y:S06]  /*2970*/  @P5 STG.E desc[UR18][R30.64], R43 ;  /* 0x0000002b1e005986 */ /* 0x0007ec000c101912 */
[----:B------:R-:W-:Y:S05]  /*2980*/  @!P2 BRA `(.L_x_33) ;  /* 0x000000000004a947 */ /* 0x000fea0003800000 */
[----:B------:R0:W5:Y:S02]  /*2990*/  LDG.E.LTC128B R39, desc[UR18][R34.64+0x20] ;  /* 0x0000201222277981 */ /* 0x000164000c1e1920 */
.L_x_33:
[----:B------:R-:W-:Y:S05]  /*29a0*/  BSYNC B1 ;  /* 0x0000000000017941 */ /* 0x000fea0003800000 */
.L_x_32:
[----:B-----5:R-:W-:Y:S01]  /*29b0*/  FMUL R36, R39, R6 ;  /* 0x0000000627247220 */ /* 0x020fe20000400000 */
[----:B------:R-:W-:Y:S01]  /*29c0*/  ISETP.GT.AND P1, PT, R21, 0x8, P1 ;  /* 0x000000081500780c */ /* 0x000fe20000f24270 */
[----:B------:R-:W-:Y:S01]  /*29d0*/  IMAD.IADD R33, R41, 0x1, R33 ;  /* 0x0000000129217824 */ /* 0x000fe200078e0221 */
[C---:B0-----:R-:W-:Y:S01]  /*29e0*/  LEA R34, P5, R32.reuse, UR8, 0x2 ;  /* 0x0000000820227c11 */ /* 0x041fe2000f8a10ff */
[----:B------:R-:W-:Y:S01]  /*29f0*/  FFMA R65, R65, R3, R36 ;  /* 0x0000000341417223 */ /* 0x000fe20000000024 */
[----:B------:R-:W-:Y:S02]  /*2a00*/  BSSY B1, `(.L_x_34) ;  /* 0x0000005000017945 */ /* 0x000fe40003800000 */
[----:B------:R-:W-:Y:S02]  /*2a10*/  LEA.HI.X R35, R32, UR9, R33, 0x2, P5 ;  /* 0x0000000920237c11 */ /* 0x000fe4000a8f1421 */
[----:B------:R0:W-:Y:S05]  /*2a20*/  @P2 STG.E desc[UR18][R24.64+0x20], R65 ;  /* 0x0000204118002986 */ /* 0x0001ea000c101912 */
[----:B------:R-:W-:Y:S05]  /*2a30*/  @!P1 BRA `(.L_x_35) ;  /* 0x0000000000049947 */ /* 0x000fea0003800000 */
[----:B------:R0:W5:Y:S02]  /*2a40*/  LDG.E.LTC128B R39, desc[UR18][R34.64+0x20] ;  /* 0x0000201222277981 */ /* 0x000164000c1e1920 */
.L_x_35:
[----:B------:R-:W-:Y:S05]  /*2a50*/  BSYNC B1 ;  /* 0x0000000000017941 */ /* 0x000fea0003800000 */
.L_x_34:
[----:B-----5:R-:W-:Y:S01]  /*2a60*/  FMUL R32, R39, R6 ;  /* 0x0000000627207220 */ /* 0x020fe20000400000 */
[----:B------:R-:W-:Y:S01]  /*2a70*/  ISETP.GT.AND P6, PT, R21, RZ, P4 ;  /* 0x000000ff1500720c */ /* 0x000fe200027c4270 */
[----:B------:R-:W-:Y:S01]  /*2a80*/  BSSY B1, `(.L_x_36) ;  /* 0x0000008000017945 */ /* 0x000fe20003800000 */
[----:B0-----:R-:W-:Y:S01]  /*2a90*/  IADD3 R34, P2, R24, UR14, RZ ;  /* 0x0000000e18227c10 */ /* 0x001fe2000ff5e0ff */
[----:B------:R-:W-:Y:S01]  /*2aa0*/  FFMA R37, R106, R3, R32 ;  /* 0x000000036a257223 */ /* 0x000fe20000000020 */
[----:B------:R-:W-:-:S04]  /*2ab0*/  IADD3 R32, P5, R28, UR12, RZ ;  /* 0x0000000c1c207c10 */ /* 0x000fc8000ffbe0ff */
[----:B------:R0:W-:Y:S01]  /*2ac0*/  @P1 STG.E desc[UR18][R30.64+0x20], R37 ;  /* 0x000020251e001986 */ /* 0x0001e2000c101912 */
[----:B------:R-:W-:-:S04]  /*2ad0*/  IADD3.X R33, R29, UR7, RZ, P5, !PT ;  /* 0x000000071d217c10 */ /* 0x000fc8000affe4ff */
[----:B------:R-:W-:Y:S05]  /*2ae0*/  @!P6 BRA `(.L_x_37) ;  /* 0x000000000004e947 */ /* 0x000fea0003800000 */
[----:B------:R0:W5:Y:S02]  /*2af0*/  LDG.E.LTC128B R39, desc[UR18][R32.64] ;  /* 0x0000001220277981 */ /* 0x000164000c1e1920 */
.L_x_37:
[----:B------:R-:W-:Y:S05]  /*2b00*/  BSYNC B1 ;  /* 0x0000000000017941 */ /* 0x000fea0003800000 */
.L_x_36:
[----:B------:R-:W-:Y:S01]  /*2b10*/  ISETP.GT.AND P1, PT, R23, 0x9, PT ;  /* 0x000000091700780c */ /* 0x000fe20003f24270 */
[----:B-----5:R-:W-:Y:S01]  /*2b20*/  FMUL R36, R39, R6 ;  /* 0x0000000627247220 */ /* 0x020fe20000400000 */
[----:B------:R-:W-:Y:S01]  /*2b30*/  IADD3.X R35, R25, UR13, RZ, P2, !PT ;  /* 0x0000000d19237c10 */ /* 0x000fe200097fe4ff */
[----:B------:R-:W-:Y:S01]  /*2b40*/  BSSY B1, `(.L_x_38) ;  /* 0x000000a000017945 */ /* 0x000fe20003800000 */
[----:B------:R-:W-:Y:S01]  /*2b50*/  ISETP.GT.AND P2, PT, R21, RZ, P1 ;  /* 0x000000ff1500720c */ /* 0x000fe20000f44270 */
[----:B------:R-:W-:Y:S01]  /*2b60*/  FFMA R63, R63, R3, R36 ;  /* 0x000000033f3f7223 */ /* 0x000fe20000000024 */
[----:B------:R-:W-:Y:S01]  /*2b70*/  IADD3 R38, P5, R30, UR14, RZ ;  /* 0x0000000e1e267c10 */ /* 0x000fe2000ffbe0ff */
[----:B------:R-:W-:-:S03]  /*2b80*/  IMAD.MOV.U32 R41, RZ, RZ, R39 ;  /* 0x000000ffff297224 */ /* 0x000fc600078e0027 */
[----:B------:R1:W-:Y:S01]  /*2b90*/  @P6 STG.E desc[UR18][R34.64], R63 ;  /* 0x0000003f22006986 */ /* 0x0003e2000c101912 */
[----:B------:R-:W-:-:S04]  /*2ba0*/  IADD3 R36, P6, R26, UR12, RZ ;  /* 0x0000000c1a247c10 */ /* 0x000fc8000ffde0ff */
[----:B0-----:R-:W-:Y:S02]  /*2bb0*/  IADD3.X R37, R27, UR7, RZ, P6, !PT ;  /* 0x000000071b257c10 */ /* 0x001fe4000b7fe4ff */
[----:B------:R-:W-:Y:S07]  /*2bc0*/  @!P2 BRA `(.L_x_39) ;  /* 0x000000000004a947 */ /* 0x000fee0003800000 */
[----:B------:R0:W5:Y:S02]  /*2bd0*/  LDG.E.LTC128B R41, desc[UR18][R36.64] ;  /* 0x0000001224297981 */ /* 0x000164000c1e1920 */
.L_x_39:
[----:B------:R-:W-:Y:S05]  /*2be0*/  BSYNC B1 ;  /* 0x0000000000017941 */ /* 0x000fea0003800000 */
.L_x_38:
[----:B-----5:R-:W-:Y:S01]  /*2bf0*/  FMUL R40, R41, R6 ;  /* 0x0000000629287220 */ /* 0x020fe20000400000 */
[----:B------:R-:W-:Y:S01]  /*2c00*/  IADD3.X R39, R31, UR13, RZ, P5, !PT ;  /* 0x0000000d1f277c10 */ /* 0x000fe2000affe4ff */
[----:B------:R-:W-:Y:S01]  /*2c10*/  BSSY B1, `(.L_x_40) ;  /* 0x0000008000017945 */ /* 0x000fe20003800000 */
[----:B------:R-:W-:Y:S01]  /*2c20*/  ISETP.GT.AND P4, PT, R21, 0x8, P4 ;  /* 0x000000081500780c */ /* 0x000fe20002784270 */
[----:B---3--:R-:W-:Y:S01]  /*2c30*/  FFMA R43, R104, R3, R40 ;  /* 0x00000003682b7223 */ /* 0x008fe20000000028 */
[----:B------:R-:W-:-:S04]  /*2c40*/  IADD3 R28, P5, R28, UR20, RZ ;  /* 0x000000141c1c7c10 */ /* 0x000fc8000ffbe0ff */
[----:B------:R3:W-:Y:S01]  /*2c50*/  @P2 STG.E desc[UR18][R38.64], R43 ;  /* 0x0000002b26002986 */ /* 0x0007e2000c101912 */
[----:B------:R-:W-:-:S06]  /*2c60*/  IADD3.X R29, R29, UR22, RZ, P5, !PT ;  /* 0x000000161d1d7c10 */ /* 0x000fcc000affe4ff */
[----:B------:R-:W-:Y:S05]  /*2c70*/  @!P4 BRA `(.L_x_41) ;  /* 0x000000000004c947 */ /* 0x000fea0003800000 */
[----:B------:R0:W5:Y:S02]  /*2c80*/  LDG.E.LTC128B R41, desc[UR18][R28.64] ;  /* 0x000000121c297981 */ /* 0x000164000c1e1920 */
.L_x_41:
[----:B------:R-:W-:Y:S05]  /*2c90*/  BSYNC B1 ;  /* 0x0000000000017941 */ /* 0x000fea0003800000 */
.L_x_40:
[----:B0----5:R-:W-:Y:S01]  /*2ca0*/  FMUL R28, R41, R6 ;  /* 0x00000006291c7220 */ /* 0x021fe20000400000 */
[----:B-1----:R-:W-:Y:S01]  /*2cb0*/  IADD3 R24, P5, R24, UR21, RZ ;  /* 0x0000001518187c10 */ /* 0x002fe2000ffbe0ff */
[----:B------:R-:W-:Y:S01]  /*2cc0*/  BSSY B1, `(.L_x_42) ;  /* 0x000000b000017945 */ /* 0x000fe20003800000 */
[----:B------:R-:W-:Y:S01]  /*2cd0*/  ISETP.GT.AND P1, PT, R21, 0x8, P1 ;  /* 0x000000081500780c */ /* 0x000fe20000f24270 */
[----:B------:R-:W-:Y:S01]  /*2ce0*/  FFMA R61, R61, R3, R28 ;  /* 0x000000033d3d7223 */ /* 0x000fe2000000001c */
[----:B------:R-:W-:Y:S02]  /*2cf0*/  IADD3.X R25, R25, UR23, RZ, P5, !PT ;  /* 0x0000001719197c10 */ /* 0x000fe4000affe4ff */
[----:B--2---:R-:W-:Y:S02]  /*2d00*/  IADD3 R26, P6, R26, UR20, RZ ;  /* 0x000000141a1a7c10 */ /* 0x004fe4000ffde0ff */
[----:B------:R-:W-:Y:S01]  /*2d10*/  ISETP.GT.AND P2, PT, R23, 0x10, PT ;  /* 0x000000101700780c */ /* 0x000fe20003f44270 */
[----:B------:R0:W-:Y:S01]  /*2d20*/  @P4 STG.E desc[UR18][R24.64], R61 ;  /* 0x0000003d18004986 */ /* 0x0001e2000c101912 */
[----:B------:R-:W-:-:S02]  /*2d30*/  IADD3 R28, P5, R30, UR21, RZ ;  /* 0x000000151e1c7c10 */ /* 0x000fc4000ffbe0ff */
[----:B------:R-:W-:-:S03]  /*2d40*/  IADD3.X R27, R27, UR22, RZ, P6, !PT ;  /* 0x000000161b1b7c10 */ /* 0x000fc6000b7fe4ff */
[----:B------:R-:W-:Y:S08]  /*2d50*/  @!P1 BRA `(.L_x_43) ;  /* 0x0000000000049947 */ /* 0x000ff00003800000 */
[----:B------:R1:W5:Y:S02]  /*2d60*/  LDG.E.LTC128B R41, desc[UR18][R26.64] ;  /* 0x000000121a297981 */ /* 0x000364000c1e1920 */
.L_x_43:
[----:B------:R-:W-:Y:S05]  /*2d70*/  BSYNC B1 ;  /* 0x0000000000017941 */ /* 0x000fea0003800000 */
.L_x_42:
[----:B0----5:R-:W-:Y:S01]  /*2d80*/  FMUL R24, R41, R6 ;  /* 0x0000000629187220 */ /* 0x021fe20000400000 */
[----:B------:R-:W-:Y:S01]  /*2d90*/  IADD3.X R29, R31, UR23, RZ, P5, !PT ;  /* 0x000000171f1d7c10 */ /* 0x000fe2000affe4ff */
[----:B------:R-:W-:Y:S01]  /*2da0*/  BSSY B1, `(.L_x_44) ;  /* 0x0000009000017945 */ /* 0x000fe20003800000 */
[----:B------:R-:W-:Y:S01]  /*2db0*/  ISETP.GT.AND P4, PT, R21, RZ, P2 ;  /* 0x000000ff1500720c */ /* 0x000fe20001784270 */
[----:B-1----:R-:W-:Y:S01]  /*2dc0*/  FFMA R27, R102, R3, R24 ;  /* 0x00000003661b7223 */ /* 0x002fe20000000018 */
[----:B------:R-:W-:Y:S02]  /*2dd0*/  IADD3 R24, P6, R32, UR12, RZ ;  /* 0x0000000c20187c10 */ /* 0x000fe4000ffde0ff */
[----:B------:R-:W-:Y:S02]  /*2de0*/  IADD3 R26, P5, R34, UR14, RZ ;  /* 0x0000000e221a7c10 */ /* 0x000fe4000ffbe0ff */
[----:B------:R0:W-:Y:S01]  /*2df0*/  @P1 STG.E desc[UR18][R28.64], R27 ;  /* 0x0000001b1c001986 */ /* 0x0001e2000c101912 */
[----:B------:R-:W-:-:S06]  /*2e00*/  IADD3.X R25, R33, UR7, RZ, P6, !PT ;  /* 0x0000000721197c10 */ /* 0x000fcc000b7fe4ff */
[----:B------:R-:W-:Y:S05]  /*2e10*/  @!P4 BRA `(.L_x_45) ;  /* 0x000000000004c947 */ /* 0x000fea0003800000 */
[----:B------:R1:W5:Y:S02]  /*2e20*/  LDG.E.LTC128B R41, desc[UR18][R24.64] ;  /* 0x0000001218297981 */ /* 0x000364000c1e1920 */
.L_x_45:
[----:B------:R-:W-:Y:S05]  /*2e30*/  BSYNC B1 ;  /* 0x0000000000017941 */ /* 0x000fea0003800000 */
.L_x_44:
[----:B------:R-:W-:Y:S01]  /*2e40*/  ISETP.GT.AND P1, PT, R23, 0x11, PT ;  /* 0x000000111700780c */ /* 0x000fe20003f24270 */
[----:B0----5:R-:W-:Y:S01]  /*2e50*/  FMUL R29, R41, R6 ;  /* 0x00000006291d7220 */ /* 0x021fe20000400000 */
[----:B------:R-:W-:Y:S01]  /*2e60*/  IADD3.X R27, R35, UR13, RZ, P5, !PT ;  /* 0x0000000d231b7c10 */ /* 0x000fe2000affe4ff */
[----:B------:R-:W-:Y:S01]  /*2e70*/  BSSY B1, `(.L_x_46) ;  /* 0x0000009000017945 */ /* 0x000fe20003800000 */
[----:B------:R-:W-:Y:S01]  /*2e80*/  ISETP.GT.AND P5, PT, R21, RZ, P1 ;  /* 0x000000ff1500720c */ /* 0x000fe20000fa4270 */
[----:B------:R-:W-:Y:S01]  /*2e90*/  FFMA R31, R98, R3, R29 ;  /* 0x00000003621f7223 */ /* 0x000fe2000000001d */
[----:B------:R-:W-:-:S04]  /*2ea0*/  IADD3 R30, P6, R38, UR14, RZ ;  /* 0x0000000e261e7c10 */ /* 0x000fc8000ffde0ff */
[----:B------:R0:W-:Y:S01]  /*2eb0*/  @P4 STG.E desc[UR18][R26.64], R31 ;  /* 0x0000001f1a004986 */ /* 0x0001e2000c101912 */
[----:B------:R-:W-:-:S04]  /*2ec0*/  IADD3 R28, P4, R36, UR12, RZ ;  /* 0x0000000c241c7c10 */ /* 0x000fc8000ff9e0ff */
[----:B------:R-:W-:Y:S02]  /*2ed0*/  IADD3.X R29, R37, UR7, RZ, P4, !PT ;  /* 0x00000007251d7c10 */ /* 0x000fe4000a7fe4ff */
[----:B------:R-:W-:Y:S07]  /*2ee0*/  @!P5 BRA `(.L_x_47) ;  /* 0x000000000004d947 */ /* 0x000fee0003800000 */
[----:B------:R2:W5:Y:S02]  /*2ef0*/  LDG.E.LTC128B R41, desc[UR18][R28.64] ;  /* 0x000000121c297981 */ /* 0x000564000c1e1920 */
.L_x_47:
[----:B------:R-:W-:Y:S05]  /*2f00*/  BSYNC B1 ;  /* 0x0000000000017941 */ /* 0x000fea0003800000 */
.L_x_46:
[----:B---3-5:R-:W-:Y:S01]  /*2f10*/  FMUL R43, R41, R6 ;  /* 0x00000006292b7220 */ /* 0x028fe20000400000 */
[----:B0-----:R-:W-:Y:S01]  /*2f20*/  IADD3.X R31, R39, UR13, RZ, P6, !PT ;  /* 0x0000000d271f7c10 */ /* 0x001fe2000b7fe4ff */
[----:B------:R-:W-:Y:S01]  /*2f30*/  BSSY B1, `(.L_x_48) ;  /* 0x0000008000017945 */ /* 0x000fe20003800000 */
[----:B------:R-:W-:Y:S01]  /*2f40*/  ISETP.GT.AND P4, PT, R21, 0x8, P2 ;  /* 0x000000081500780c */ /* 0x000fe20001784270 */
[----:B------:R-:W-:Y:S01]  /*2f50*/  FFMA R43, R96, R3, R43 ;  /* 0x00000003602b7223 */ /* 0x000fe2000000002b */
[----:B------:R-:W-:-:S04]  /*2f60*/  IADD3 R32, P2, R32, UR20, RZ ;  /* 0x0000001420207c10 */ /* 0x000fc8000ff5e0ff */
[----:B------:R0:W-:Y:S01]  /*2f70*/  @P5 STG.E desc[UR18][R30.64], R43 ;  /* 0x0000002b1e005986 */ /* 0x0001e2000c101912 */
[----:B------:R-:W-:-:S06]  /*2f80*/  IADD3.X R33, R33, UR22, RZ, P2, !PT ;  /* 0x0000001621217c10 */ /* 0x000fcc00097fe4ff */
[----:B------:R-:W-:Y:S05]  /*2f90*/  @!P4 BRA `(.L_x_49) ;  /* 0x000000000004c947 */ /* 0x000fea0003800000 */
[----:B------:R3:W5:Y:S02]  /*2fa0*/  LDG.E.LTC128B R41, desc[UR18][R32.64] ;  /* 0x0000001220297981 */ /* 0x000764000c1e1920 */
.L_x_49:
[----:B------:R-:W-:Y:S05]  /*2fb0*/  BSYNC B1 ;  /* 0x0000000000017941 */ /* 0x000fea0003800000 */
.L_x_48:
[----:B---3-5:R-:W-:Y:S01]  /*2fc0*/  FMUL R33, R41, R6 ;  /* 0x0000000629217220 */ /* 0x028fe20000400000 */
[----:B------:R-:W-:Y:S01]  /*2fd0*/  IADD3 R32, P5, R34, UR21, RZ ;  /* 0x0000001522207c10 */ /* 0x000fe2000ffbe0ff */
[----:B------:R-:W-:Y:S01]  /*2fe0*/  BSSY B1, `(.L_x_50) ;  /* 0x000000c000017945 */ /* 0x000fe20003800000 */
[----:B------:R-:W-:Y:S01]  /*2ff0*/  ISETP.GT.AND P1, PT, R21, 0x8, P1 ;  /* 0x000000081500780c */ /* 0x000fe20000f24270 */
[----:B0-----:R-:W-:Y:S01]  /*3000*/  FFMA R43, R94, R3, R33 ;  /* 0x000000035e2b7223 */ /* 0x001fe20000000021 */
[----:B------:R-:W-:Y:S02]  /*3010*/  IADD3.X R33, R35, UR23, RZ, P5, !PT ;  /* 0x0000001723217c10 */ /* 0x000fe4000affe4ff */
[----:B------:R-:W-:Y:S02]  /*3020*/  IADD3 R34, P6, R36, UR20, RZ ;  /* 0x0000001424227c10 */ /* 0x000fe4000ffde0ff */
[----:B------:R-:W-:Y:S01]  /*3030*/  ISETP.GT.AND P2, PT, R23, 0x18, PT ;  /* 0x000000181700780c */ /* 0x000fe20003f44270 */
[----:B------:R0:W-:Y:S01]  /*3040*/  @P4 STG.E desc[UR18][R32.64], R43 ;  /* 0x0000002b20004986 */ /* 0x0001e2000c101912 */
[----:B------:R-:W-:Y:S01]  /*3050*/  IADD3.X R35, R37, UR22, RZ, P6, !PT ;  /* 0x0000001625237c10 */ /* 0x000fe2000b7fe4ff */
[----:B------:R-:W-:Y:S01]  /*3060*/  IMAD.MOV.U32 R37, RZ, RZ, R41 ;  /* 0x000000ffff257224 */ /* 0x000fe200078e0029 */
[----:B------:R-:W-:-:S03]  /*3070*/  IADD3 R40, P5, R38, UR21, RZ ;  /* 0x0000001526287c10 */ /* 0x000fc6000ffbe0ff */
[----:B------:R-:W-:Y:S10]  /*3080*/  @!P1 BRA `(.L_x_51) ;  /* 0x0000000000049947 */ /* 0x000ff40003800000 */
[----:B------:R3:W5:Y:S02]  /*3090*/  LDG.E.LTC128B R37, desc[UR18][R34.64] ;  /* 0x0000001222257981 */ /* 0x000764000c1e1920 */
.L_x_51:
[----:B------:R-:W-:Y:S05]  /*30a0*/  BSYNC B1 ;  /* 0x0000000000017941 */ /* 0x000fea0003800000 */
.L_x_50:
[----:B0----5:R-:W-:Y:S01]  /*30b0*/  FMUL R33, R37, R6 ;  /* 0x0000000625217220 */ /* 0x021fe20000400000 */
[----:B------:R-:W-:Y:S01]  /*30c0*/  IADD3.X R41, R39, UR23, RZ, P5, !PT ;  /* 0x0000001727297c10 */ /* 0x000fe2000affe4ff */
[----:B------:R-:W-:Y:S01]  /*30d0*/  BSSY B1, `(.L_x_52) ;  /* 0x000000a000017945 */ /* 0x000fe20003800000 */
[----:B------:R-:W-:Y:S01]  /*30e0*/  ISETP.GT.AND P4, PT, R21, RZ, P2 ;  /* 0x000000ff1500720c */ /* 0x000fe20001784270 */
[----:B---3--:R-:W-:Y:S01]  /*30f0*/  FFMA R35, R92, R3, R33 ;  /* 0x000000035c237223 */ /* 0x008fe20000000021 */
[----:B------:R-:W-:Y:S01]  /*3100*/  IADD3 R32, P6, R24, UR12, RZ ;  /* 0x0000000c18207c10 */ /* 0x000fe2000ffde0ff */
[----:B------:R-:W-:Y:S01]  /*3110*/  IMAD.MOV.U32 R39, RZ, RZ, R37 ;  /* 0x000000ffff277224 */ /* 0x000fe200078e0025 */
[----:B------:R-:W-:Y:S02]  /*3120*/  IADD3 R34, P5, R26, UR14, RZ ;  /* 0x0000000e1a227c10 */ /* 0x000fe4000ffbe0ff */
[----:B------:R0:W-:Y:S01]  /*3130*/  @P1 STG.E desc[UR18][R40.64], R35 ;  /* 0x0000002328001986 */ /* 0x0001e2000c101912 */
[----:B------:R-:W-:-:S06]  /*3140*/  IADD3.X R33, R25, UR7, RZ, P6, !PT ;  /* 0x0000000719217c10 */ /* 0x000fcc000b7fe4ff */
[----:B------:R-:W-:Y:S05]  /*3150*/  @!P4 BRA `(.L_x_53) ;  /* 0x000000000004c947 */ /* 0x000fea0003800000 */
[----:B------:R3:W5:Y:S02]  /*3160*/  LDG.E.LTC128B R39, desc[UR18][R32.64] ;  /* 0x0000001220277981 */ /* 0x000764000c1e1920 */
.L_x_53:
[----:B------:R-:W-:Y:S05]  /*3170*/  BSYNC B1 ;  /* 0x0000000000017941 */ /* 0x000fea0003800000 */
.L_x_52:
[----:B------:R-:W-:Y:S01]  /*3180*/  ISETP.GT.AND P1, PT, R23, 0x19, PT ;  /* 0x000000191700780c */ /* 0x000fe20003f24270 */
[----:B-----5:R-:W-:Y:S01]  /*3190*/  FMUL R37, R39, R6 ;  /* 0x0000000627257220 */ /* 0x020fe20000400000 */
[----:B0-----:R-:W-:Y:S01]  /*31a0*/  IADD3.X R35, R27, UR13, RZ, P5, !PT ;  /* 0x0000000d1b237c10 */ /* 0x001fe2000affe4ff */
[----:B------:R-:W-:Y:S01]  /*31b0*/  BSSY B1, `(.L_x_54) ;  /* 0x000000a000017945 */ /* 0x000fe20003800000 */
[----:B------:R-:W-:Y:S01]  /*31c0*/  ISETP.GT.AND P5, PT, R21, RZ, P1 ;  /* 0x000000ff1500720c */ /* 0x000fe20000fa4270 */
[----:B------:R-:W-:Y:S01]  /*31d0*/  FFMA R43, R90, R3, R37 ;  /* 0x000000035a2b7223 */ /* 0x000fe20000000025 */
[----:B------:R-:W-:Y:S01]  /*31e0*/  IADD3 R38, P6, R30, UR14, RZ ;  /* 0x0000000e1e267c10 */ /* 0x000fe2000ffde0ff */
[----:B------:R-:W-:-:S03]  /*31f0*/  IMAD.MOV.U32 R41, RZ, RZ, R39 ;  /* 0x000000ffff297224 */ /* 0x000fc600078e0027 */
[----:B------:R0:W-:Y:S01]  /*3200*/  @P4 STG.E desc[UR18][R34.64], R43 ;  /* 0x0000002b22004986 */ /* 0x0001e2000c101912 */
[----:B------:R-:W-:-:S04]  /*3210*/  IADD3 R36, P4, R28, UR12, RZ ;  /* 0x0000000c1c247c10 */ /* 0x000fc8000ff9e0ff */
[----:B------:R-:W-:Y:S02]  /*3220*/  IADD3.X R37, R29, UR7, RZ, P4, !PT ;  /* 0x000000071d257c10 */ /* 0x000fe4000a7fe4ff */
[----:B------:R-:W-:Y:S07]  /*3230*/  @!P5 BRA `(.L_x_55) ;  /* 0x000000000004d947 */ /* 0x000fee0003800000 */
[----:B------:R0:W5:Y:S02]  /*3240*/  LDG.E.LTC128B R41, desc[UR18][R36.64] ;  /* 0x0000001224297981 */ /* 0x000164000c1e1920 */
.L_x_55:
[----:B------:R-:W-:Y:S05]  /*3250*/  BSYNC B1 ;  /* 0x0000000000017941 */ /* 0x000fea0003800000 */
.L_x_54:
[----:B0----5:R-:W-:Y:S01]  /*3260*/  FMUL R43, R41, R6 ;  /* 0x00000006292b7220 */ /* 0x021fe20000400000 */
[----:B------:R-:W-:Y:S01]  /*3270*/  IADD3.X R39, R31, UR13, RZ, P6, !PT ;  /* 0x0000000d1f277c10 */ /* 0x000fe2000b7fe4ff */
[----:B------:R-:W-:Y:S01]  /*3280*/  BSSY B1, `(.L_x_56) ;  /* 0x0000008000017945 */ /* 0x000fe20003800000 */
[----:B------:R-:W-:Y:S01]  /*3290*/  ISETP.GT.AND P4, PT, R21, 0x8, P2 ;  /* 0x000000081500780c */ /* 0x000fe20001784270 */
[----:B------:R-:W-:Y:S01]  /*32a0*/  FFMA R43, R88, R3, R43 ;  /* 0x00000003582b7223 */ /* 0x000fe2000000002b */
[----:B-1----:R-:W-:-:S04]  /*32b0*/  IADD3 R24, P2, R24, UR20, RZ ;  /* 0x0000001418187c10 */ /* 0x002fc8000ff5e0ff */
[----:B------:R0:W-:Y:S01]  /*32c0*/  @P5 STG.E desc[UR18][R38.64], R43 ;  /* 0x0000002b26005986 */ /* 0x0001e2000c101912 */
[----:B------:R-:W-:-:S06]  /*32d0*/  IADD3.X R25, R25, UR22, RZ, P2, !PT ;  /* 0x0000001619197c10 */ /* 0x000fcc00097fe4ff */
[----:B------:R-:W-:Y:S05]  /*32e0*/  @!P4 BRA `(.L_x_57) ;  /* 0x000000000004c947 */ /* 0x000fea0003800000 */
[----:B------:R1:W5:Y:S02]  /*32f0*/  LDG.E.LTC128B R41, desc[UR18][R24.64] ;  /* 0x0000001218297981 */ /* 0x000364000c1e1920 */
.L_x_57:
[----:B------:R-:W-:Y:S05]  /*3300*/  BSYNC B1 ;  /* 0x0000000000017941 */ /* 0x000fea0003800000 */
.L_x_56:
[----:B-1---5:R-:W-:Y:S01]  /*3310*/  FMUL R25, R41, R6 ;  /* 0x0000000629197220 */ /* 0x022fe20000400000 */
        /* <DEDUP_REMOVED lines=9> */
[----:B--2---:R-:W-:Y:S01]  /*33b0*/  IMAD.MOV.U32 R29, RZ, RZ, R41 ;  /* 0x000000ffff1d7224 */ /* 0x004fe200078e0029 */
[----:B------:R-:W-:-:S03]  /*33c0*/  IADD3 R40, P5, R30, UR21, RZ ;  /* 0x000000151e287c10 */ /* 0x000fc6000ffbe0ff */
[----:B------:R-:W-:Y:S10]  /*33d0*/  @!P1 BRA `(.L_x_59) ;  /* 0x0000000000049947 */ /* 0x000ff40003800000 */
[----:B------:R1:W5:Y:S02]  /*33e0*/  LDG.E.LTC128B R29, desc[UR18][R26.64] ;  /* 0x000000121a1d7981 */ /* 0x000364000c1e1920 */
.L_x_59:
[----:B------:R-:W-:Y:S05]  /*33f0*/  BSYNC B1 ;  /* 0x0000000000017941 */ /* 0x000fea0003800000 */
.L_x_58:
[----:B0----5:R-:W-:Y:S01]  /*3400*/  FMUL R25, R29, R6 ;  /* 0x000000061d197220 */ /* 0x021fe20000400000 */
[----:B------:R-:W-:Y:S01]  /*3410*/  IADD3.X R41, R31, UR23, RZ, P5, !PT ;  /* 0x000000171f297c10 */ /* 0x000fe2000affe4ff */
[----:B------:R-:W-:Y:S01]  /*3420*/  BSSY B1, `(.L_x_60) ;  /* 0x000000a000017945 */ /* 0x000fe20003800000 */
[----:B------:R-:W-:Y:S01]  /*3430*/  ISETP.GT.AND P4, PT, R21, RZ, P2 ;  /* 0x000000ff1500720c */ /* 0x000fe20001784270 */
[----:B-1----:R-:W-:Y:S01]  /*3440*/  FFMA R27, R84, R3, R25 ;  /* 0x00000003541b7223 */ /* 0x002fe20000000019 */
[----:B------:R-:W-:Y:S01]  /*3450*/  IADD3 R24, P6, R32, UR12, RZ ;  /* 0x0000000c20187c10 */ /* 0x000fe2000ffde0ff */
[----:B------:R-:W-:Y:S01]  /*3460*/  IMAD.MOV.U32 R31, RZ, RZ, R29 ;  /* 0x000000ffff1f7224 */ /* 0x000fe200078e001d */
[----:B------:R-:W-:Y:S02]  /*3470*/  IADD3 R26, P5, R34, UR14, RZ ;  /* 0x0000000e221a7c10 */ /* 0x000fe4000ffbe0ff */
[----:B------:R0:W-:Y:S01]  /*3480*/  @P1 STG.E desc[UR18][R40.64], R27 ;  /* 0x0000001b28001986 */ /* 0x0001e2000c101912 */
[----:B------:R-:W-:-:S06]  /*3490*/  IADD3.X R25, R33, UR7, RZ, P6, !PT ;  /* 0x0000000721197c10 */ /* 0x000fcc000b7fe4ff */
[----:B------:R-:W-:Y:S05]  /*34a0*/  @!P4 BRA `(.L_x_61) ;  /* 0x000000000004c947 */ /* 0x000fea0003800000 */
[----:B------:R1:W5:Y:S02]  /*34b0*/  LDG.E.LTC128B R31, desc[UR18][R24.64] ;  /* 0x00000012181f7981 */ /* 0x000364000c1e1920 */
.L_x_61:
[----:B------:R-:W-:Y:S05]  /*34c0*/  BSYNC B1 ;  /* 0x0000000000017941 */ /* 0x000fea0003800000 */
.L_x_60:
        /* <DEDUP_REMOVED lines=13> */
.L_x_63:
[----:B------:R-:W-:Y:S05]  /*35a0*/  BSYNC B1 ;  /* 0x0000000000017941 */ /* 0x000fea0003800000 */
.L_x_62:
[----:B0----5:R-:W-:Y:S01]  /*35b0*/  FMUL R43, R41, R6 ;  /* 0x00000006292b7220 */ /* 0x021fe20000400000 */
[----:B------:R-:W-:Y:S01]  /*35c0*/  IADD3.X R31, R39, UR13, RZ, P6, !PT ;  /* 0x0000000d271f7c10 */ /* 0x000fe2000b7fe4ff */
[----:B------:R-:W-:Y:S01]  /*35d0*/  BSSY B1, `(.L_x_64) ;  /* 0x0000008000017945 */ /* 0x000fe20003800000 */
[----:B------:R-:W-:Y:S01]  /*35e0*/  ISETP.GT.AND P4, PT, R21, 0x8, P2 ;  /* 0x000000081500780c */ /* 0x000fe20001784270 */
[----:B------:R-:W-:Y:S01]  /*35f0*/  FFMA R43, R78, R3, R43 ;  /* 0x000000034e2b7223 */ /* 0x000fe2000000002b */
[----:B---3--:R-:W-:-:S04]  /*3600*/  IADD3 R32, P2, R32, UR20, RZ ;  /* 0x0000001420207c10 */ /* 0x008fc8000ff5e0ff */
[----:B------:R0:W-:Y:S01]  /*3610*/  @P5 STG.E desc[UR18][R30.64], R43 ;  /* 0x0000002b1e005986 */ /* 0x0001e2000c101912 */
[----:B------:R-:W-:-:S06]  /*3620*/  IADD3.X R33, R33, UR22, RZ, P2, !PT ;  /* 0x0000001621217c10 */ /* 0x000fcc00097fe4ff */
[----:B------:R-:W-:Y:S05]  /*3630*/  @!P4 BRA `(.L_x_65) ;  /* 0x000000000004c947 */ /* 0x000fea0003800000 */
[----:B------:R3:W5:Y:S02]  /*3640*/  LDG.E.LTC128B R41, desc[UR18][R32.64] ;  /* 0x0000001220297981 */ /* 0x000764000c1e1920 */
.L_x_65:
[----:B------:R-:W-:Y:S05]  /*3650*/  BSYNC B1 ;  /* 0x0000000000017941 */ /* 0x000fea0003800000 */
.L_x_64:
        /* <DEDUP_REMOVED lines=14> */
.L_x_67:
[----:B------:R-:W-:Y:S05]  /*3740*/  BSYNC B1 ;  /* 0x0000000000017941 */ /* 0x000fea0003800000 */
.L_x_66:
        /* <DEDUP_REMOVED lines=12> */
.L_x_69:
[----:B------:R-:W-:Y:S05]  /*3810*/  BSYNC B1 ;  /* 0x0000000000017941 */ /* 0x000fea0003800000 */
.L_x_68:
        /* <DEDUP_REMOVED lines=13> */
.L_x_71:
[----:B------:R-:W-:Y:S05]  /*38f0*/  BSYNC B1 ;  /* 0x0000000000017941 */ /* 0x000fea0003800000 */
.L_x_70:
        /* <DEDUP_REMOVED lines=10> */
.L_x_73:
[----:B------:R-:W-:Y:S05]  /*39a0*/  BSYNC B1 ;  /* 0x0000000000017941 */ /* 0x000fea0003800000 */
.L_x_72:
        /* <DEDUP_REMOVED lines=14> */
.L_x_75:
[----:B------:R-:W-:Y:S05]  /*3a90*/  BSYNC B1 ;  /* 0x0000000000017941 */ /* 0x000fea0003800000 */
.L_x_74:
        /* <DEDUP_REMOVED lines=12> */
.L_x_77:
[----:B------:R-:W-:Y:S05]  /*3b60*/  BSYNC B1 ;  /* 0x0000000000017941 */ /* 0x000fea0003800000 */
.L_x_76:
        /* <DEDUP_REMOVED lines=13> */
.L_x_79:
[----:B------:R-:W-:Y:S05]  /*3c40*/  BSYNC B1 ;  /* 0x0000000000017941 */ /* 0x000fea0003800000 */
.L_x_78:
[----:B0----5:R-:W-:Y:S01]  /*3c50*/  FMUL R43, R41, R6 ;  /* 0x00000006292b7220 */ /* 0x021fe20000400000 */
[----:B------:R-:W-:Y:S01]  /*3c60*/  IADD3.X R31, R39, UR13, RZ, P5, !PT ;  /* 0x0000000d271f7c10 */ /* 0x000fe2000affe4ff */
[----:B------:R-:W-:Y:S01]  /*3c70*/  BSSY B1, `(.L_x_80) ;  /* 0x000000a000017945 */ /* 0x000fe20003800000 */
[----:B------:R-:W-:Y:S01]  /*3c80*/  ISETP.GT.AND P2, PT, R21, 0x8, P2 ;  /* 0x000000081500780c */ /* 0x000fe20001744270 */
[----:B------:R-:W-:Y:S01]  /*3c90*/  FFMA R45, R62, R3, R43 ;  /* 0x000000033e2d7223 */ /* 0x000fe2000000002b */
[----:B---3--:R-:W-:Y:S01]  /*3ca0*/  IADD3 R32, P5, R32, UR20, RZ ;  /* 0x0000001420207c10 */ /* 0x008fe2000ffbe0ff */
[----:B------:R-:W-:Y:S01]  /*3cb0*/  IMAD.MOV.U32 R43, RZ, RZ, R41 ;  /* 0x000000ffff2b7224 */ /* 0x000fe200078e0029 */
[----:B------:R-:W-:Y:S02]  /*3cc0*/  IADD3 R40, P6, R34, UR21, RZ ;  /* 0x0000001522287c10 */ /* 0x000fe4000ffde0ff */
[----:B------:R0:W-:Y:S01]  /*3cd0*/  @P4 STG.E desc[UR18][R30.64], R45 ;  /* 0x0000002d1e004986 */ /* 0x0001e2000c101912 */
[----:B------:R-:W-:-:S06]  /*3ce0*/  IADD3.X R33, R33, UR22, RZ, P5, !PT ;  /* 0x0000001621217c10 */ /* 0x000fcc000affe4ff */
[----:B------:R-:W-:Y:S05]  /*3cf0*/  @!P2 BRA `(.L_x_81) ;  /* 0x000000000004a947 */ /* 0x000fea0003800000 */
[----:B------:R3:W5:Y:S02]  /*3d00*/  LDG.E.LTC128B R43, desc[UR18][R32.64] ;  /* 0x00000012202b7981 */ /* 0x000764000c1e1920 */
.L_x_81:
[----:B------:R-:W-:Y:S05]  /*3d10*/  BSYNC B1 ;  /* 0x0000000000017941 */ /* 0x000fea0003800000 */
.L_x_80:
[----:B------:R-:W-:Y:S01]  /*3d20*/  ISETP.GT.AND P1, PT, R21, 0x8, P1 ;  /* 0x000000081500780c */ /* 0x000fe20000f24270 */
[----:B---3-5:R-:W-:Y:S01]  /*3d30*/  FMUL R33, R43, R6 ;  /* 0x000000062b217220 */ /* 0x028fe20000400000 */
[----:B------:R-:W-:Y:S01]  /*3d40*/  IADD3.X R41, R35, UR23, RZ, P6, !PT ;  /* 0x0000001723297c10 */ /* 0x000fe2000b7fe4ff */
[----:B------:R-:W-:Y:S01]  /*3d50*/  BSSY B1, `(.L_x_82) ;  /* 0x000000a000017945 */ /* 0x000fe20003800000 */
[C---:B------:R-:W-:Y:S01]  /*3d60*/  ISETP.GT.AND P5, PT, R23.reuse, 0x38, PT ;  /* 0x000000381700780c */ /* 0x040fe20003fa4270 */
[----:B------:R-:W-:Y:S01]  /*3d70*/  FFMA R35, R60, R3, R33 ;  /* 0x000000033c237223 */ /* 0x000fe20000000021 */
[----:B------:R-:W-:Y:S02]  /*3d80*/  ISETP.GT.AND P4, PT, R23, 0x39, PT ;  /* 0x000000391700780c */ /* 0x000fe40003f84270 */
[----:B------:R-:W-:Y:S02]  /*3d90*/  IADD3 R34, P6, R38, UR21, RZ ;  /* 0x0000001526227c10 */ /* 0x000fe4000ffde0ff */
[----:B------:R3:W-:Y:S01]  /*3da0*/  @P2 STG.E desc[UR18][R40.64], R35 ;  /* 0x0000002328002986 */ /* 0x0007e2000c101912 */
[----:B------:R-:W-:-:S04]  /*3db0*/  IADD3 R32, P2, R36, UR20, RZ ;  /* 0x0000001424207c10 */ /* 0x000fc8000ff5e0ff */
[----:B------:R-:W-:Y:S01]  /*3dc0*/  IADD3.X R33, R37, UR22, RZ, P2, !PT ;  /* 0x0000001625217c10 */ /* 0x000fe200097fe4ff */
[----:B------:R-:W-:Y:S08]  /*3dd0*/  @!P1 BRA `(.L_x_83) ;  /* 0x0000000000049947 */ /* 0x000ff00003800000 */
[----:B------:R0:W5:Y:S02]  /*3de0*/  LDG.E.LTC128B R43, desc[UR18][R32.64] ;  /* 0x00000012202b7981 */ /* 0x000164000c1e1920 */
.L_x_83:
[----:B------:R-:W-:Y:S05]  /*3df0*/  BSYNC B1 ;  /* 0x0000000000017941 */ /* 0x000fea0003800000 */
.L_x_82:
[----:B-----5:R-:W-:Y:S01]  /*3e00*/  FMUL R23, R43, R6 ;  /* 0x000000062b177220 */ /* 0x020fe20000400000 */
[----:B---3--:R-:W-:Y:S01]  /*3e10*/  IADD3.X R35, R39, UR23, RZ, P6, !PT ;  /* 0x0000001727237c10 */ /* 0x008fe2000b7fe4ff */
[----:B------:R-:W-:Y:S01]  /*3e20*/  BSSY B1, `(.L_x_84) ;  /* 0x0000009000017945 */ /* 0x000fe20003800000 */
[----:B------:R-:W-:Y:S01]  /*3e30*/  ISETP.GT.AND P2, PT, R21, RZ, P5 ;  /* 0x000000ff1500720c */ /* 0x000fe20002f44270 */
[----:B------:R-:W-:Y:S01]  /*3e40*/  FFMA R23, R58, R3, R23 ;  /* 0x000000033a177223 */ /* 0x000fe20000000017 */
[----:B------:R-:W-:-:S04]  /*3e50*/  IADD3 R36, P6, R26, UR14, RZ ;  /* 0x0000000e1a247c10 */ /* 0x000fc8000ffde0ff */
[----:B------:R3:W-:Y:S07]  /*3e60*/  @P1 STG.E desc[UR18][R34.64], R23 ;  /* 0x0000001722001986 */ /* 0x0007ee000c101912 */
[----:B------:R-:W-:Y:S05]  /*3e70*/  @!P2 BRA `(.L_x_85) ;  /* 0x00000000000ca947 */ /* 0x000fea0003800000 */
[----:B0-----:R-:W-:-:S04]  /*3e80*/  IADD3 R32, P1, R24, UR12, RZ ;  /* 0x0000000c18207c10 */ /* 0x001fc8000ff3e0ff */
[----:B------:R-:W-:-:S05]  /*3e90*/  IADD3.X R33, R25, UR7, RZ, P1, !PT ;  /* 0x0000000719217c10 */ /* 0x000fca0008ffe4ff */
[----:B------:R0:W5:Y:S04]  /*3ea0*/  LDG.E.LTC128B R43, desc[UR18][R32.64] ;  /* 0x00000012202b7981 */ /* 0x000168000c1e1920 */
.L_x_85:
[----:B------:R-:W-:Y:S05]  /*3eb0*/  BSYNC B1 ;  /* 0x0000000000017941 */ /* 0x000fea0003800000 */
.L_x_84:
[----:B---3-5:R-:W-:Y:S01]  /*3ec0*/  FMUL R23, R43, R6 ;  /* 0x000000062b177220 */ /* 0x028fe20000400000 */
[----:B------:R-:W-:Y:S01]  /*3ed0*/  IADD3.X R37, R27, UR13, RZ, P6, !PT ;  /* 0x0000000d1b257c10 */ /* 0x000fe2000b7fe4ff */
        /* <DEDUP_REMOVED lines=9> */
.L_x_87:
[----:B------:R-:W-:Y:S05]  /*3f70*/  BSYNC B1 ;  /* 0x0000000000017941 */ /* 0x000fea0003800000 */
.L_x_86:
[----:B---3-5:R-:W-:Y:S01]  /*3f80*/  FMUL R23, R43, R6 ;  /* 0x000000062b177220 */ /* 0x028fe20000400000 */
[----:B------:R-:W-:Y:S01]  /*3f90*/  IADD3.X R35, R31, UR13, RZ, P6, !PT ;  /* 0x0000000d1f237c10 */ /* 0x000fe2000b7fe4ff */
[----:B------:R-:W-:Y:S01]  /*3fa0*/  BSSY B1, `(.L_x_88) ;  /* 0x0000009000017945 */ /* 0x000fe20003800000 */
[----:B------:R-:W-:Y:S01]  /*3fb0*/  ISETP.GT.AND P5, PT, R21, 0x8, P5 ;  /* 0x000000081500780c */ /* 0x000fe20002fa4270 */
[----:B0-----:R-:W-:Y:S01]  /*3fc0*/  FFMA R33, R22, R3, R23 ;  /* 0x0000000316217223 */ /* 0x001fe20000000017 */
[----:B------:R-:W-:Y:S02]  /*3fd0*/  IADD3 R22, P2, R24, UR20, RZ ;  /* 0x0000001418167c10 */ /* 0x000fe4000ff5e0ff */
[----:B------:R-:W-:Y:S02]  /*3fe0*/  IADD3 R32, P6, R26, UR21, RZ ;  /* 0x000000151a207c10 */ /* 0x000fe4000ffde0ff */
[----:B------:R0:W-:Y:S01]  /*3ff0*/  @P1 STG.E desc[UR18][R34.64], R33 ;  /* 0x0000002122001986 */ /* 0x0001e2000c101912 */
[----:B------:R-:W-:-:S06]  /*4000*/  IADD3.X R23, R25, UR22, RZ, P2, !PT ;  /* 0x0000001619177c10 */ /* 0x000fcc00097fe4ff */
[----:B------:R-:W-:Y:S05]  /*4010*/  @!P5 BRA `(.L_x_89) ;  /* 0x000000000004d947 */ /* 0x000fea0003800000 */
[----:B------:R3:W5:Y:S02]  /*4020*/  LDG.E.LTC128B R43, desc[UR18][R22.64] ;  /* 0x00000012162b7981 */ /* 0x000764000c1e1920 */
.L_x_89:
[----:B------:R-:W-:Y:S05]  /*4030*/  BSYNC B1 ;  /* 0x0000000000017941 */ /* 0x000fea0003800000 */
.L_x_88:
        /* <DEDUP_REMOVED lines=10> */
.L_x_91:
[----:B------:R-:W-:Y:S05]  /*40e0*/  BSYNC B1 ;  /* 0x0000000000017941 */ /* 0x000fea0003800000 */
.L_x_90:
[----:B------:R-:W-:Y:S05]  /*40f0*/  @!P4 BRA `(.L_x_92) ;  /* 0x0000000800c4c947 */ /* 0x000fea0003800000 */
[----:B---3--:R-:W-:Y:S01]  /*4100*/  IADD3 R20, P1, R30, UR21, RZ ;  /* 0x000000151e147c10 */ /* 0x008fe2000ff3e0ff */
[----:B-----5:R-:W-:-:S03]  /*4110*/  FMUL R43, R43, R6 ;  /* 0x000000062b2b7220 */ /* 0x020fc60000400000 */
[----:B------:R-:W-:Y:S01]  /*4120*/  IADD3.X R21, R31, UR23, RZ, P1, !PT ;  /* 0x000000171f157c10 */ /* 0x000fe20008ffe4ff */
[----:B------:R-:W-:-:S05]  /*4130*/  FFMA R43, R18, R3, R43 ;  /* 0x00000003122b7223 */ /* 0x000fca000000002b */
[----:B------:R3:W-:Y:S01]  /*4140*/  STG.E desc[UR18][R20.64], R43 ;  /* 0x0000002b14007986 */ /* 0x0007e2000c101912 */
[----:B------:R-:W-:Y:S05]  /*4150*/  BRA `(.L_x_92) ;  /* 0x0000000800ac7947 */ /* 0x000fea0003800000 */
.L_x_29:
[----:B------:R-:W-:Y:S01]  /*4160*/  ISETP.GT.AND P1, PT, R23, 0x1, PT ;  /* 0x000000011700780c */ /* 0x000fe20003f24270 */
[----:B------:R-:W-:Y:S01]  /*4170*/  ULDC.64 UR4, c[0x0][0x6c0] ;  /* 0x0001b00000047ab9 */ /* 0x000fe20000000a00 */
[----:B------:R-:W-:Y:S01]  /*4180*/  ISETP.GT.AND P2, PT, R21, 0x8, P2 ;  /* 0x000000081500780c */ /* 0x000fe20001744270 */
[-C--:B--2---:R-:W-:Y:S01]  /*4190*/  FMUL R67, R67, R3.reuse ;  /* 0x0000000343437220 */ /* 0x084fe20000400000 */
[----:B------:R-:W-:Y:S01]  /*41a0*/  LEA R24, P6, R100, UR4, 0x2 ;  /* 0x0000000464187c11 */ /* 0x000fe2000f8c10ff */
[-C--:B------:R-:W-:Y:S01]  /*41b0*/  FMUL R31, R108, R3.reuse ;  /* 0x000000036c1f7220 */ /* 0x080fe20000400000 */
[----:B------:R-:W-:Y:S01]  /*41c0*/  ISETP.GT.AND P5, PT, R21, RZ, P1 ;  /* 0x000000ff1500720c */ /* 0x000fe20000fa4270 */
[-C--:B------:R-:W-:Y:S01]  /*41d0*/  FMUL R65, R65, R3.reuse ;  /* 0x0000000341417220 */ /* 0x080fe20000400000 */
[----:B------:R-:W-:Y:S01]  /*41e0*/  LEA.HI.X R25, R100, UR5, R43, 0x2, P6 ;  /* 0x0000000564197c11 */ /* 0x000fe2000b0f142b */
[-C--:B------:R-:W-:Y:S01]  /*41f0*/  FMUL R33, R106, R3.reuse ;  /* 0x000000036a217220 */ /* 0x080fe20000400000 */
[C---:B------:R-:W-:Y:S01]  /*4200*/  LEA R26, P6, R44.reuse, R24, 0x2 ;  /* 0x000000182c1a7211 */ /* 0x040fe200078c10ff */
[----:B------:R-:W-:Y:S01]  /*4210*/  FMUL R63, R63, R3 ;  /* 0x000000033f3f7220 */ /* 0x000fe20000400000 */
[----:B------:R-:W-:Y:S01]  /*4220*/  ISETP.GT.AND P1, PT, R21, 0x8, P1 ;  /* 0x000000081500780c */ /* 0x000fe20000f24270 */
[----:B------:R-:W-:Y:S01]  /*4230*/  @P4 STG.E desc[UR18][R24.64], R67 ;  /* 0x0000004318004986 */ /* 0x000fe2000c101912 */
[----:B------:R-:W-:Y:S01]  /*4240*/  LEA.HI.X R27, R44, R25, R45, 0x2, P6 ;  /* 0x000000192c1b7211 */ /* 0x000fe200030f142d */
[-C--:B------:R-:W-:Y:S01]  /*4250*/  FMUL R35, R104, R3.reuse ;  /* 0x0000000368237220 */ /* 0x080fe20000400000 */
[----:B------:R-:W-:Y:S01]  /*4260*/  ISETP.GT.AND P4, PT, R23, 0x8, PT ;  /* 0x000000081700780c */ /* 0x000fe20003f84270 */
[-C--:B------:R-:W-:Y:S01]  /*4270*/  FMUL R61, R61, R3.reuse ;  /* 0x000000033d3d7220 */ /* 0x080fe20000400000 */
[----:B------:R-:W-:Y:S01]  /*4280*/  IADD3 R28, P6, R24, UR14, RZ ;  /* 0x0000000e181c7c10 */ /* 0x000fe2000ffde0ff */
[----:B------:R1:W-:Y:S01]  /*4290*/  @P5 STG.E desc[UR18][R26.64], R31 ;  /* 0x0000001f1a005986 */ /* 0x0003e2000c101912 */
[----:B------:R-:W-:Y:S01]  /*42a0*/  ISETP.GT.AND P5, PT, R21, RZ, P4 ;  /* 0x000000ff1500720c */ /* 0x000fe200027a4270 */
[-C--:B------:R-:W-:Y:S01]  /*42b0*/  FMUL R37, R102, R3.reuse ;  /* 0x0000000366257220 */ /* 0x080fe20000400000 */
[----:B------:R-:W-:Y:S01]  /*42c0*/  IADD3.X R29, R25, UR13, RZ, P6, !PT ;  /* 0x0000000d191d7c10 */ /* 0x000fe2000b7fe4ff */
[----:B------:R2:W-:Y:S01]  /*42d0*/  @P2 STG.E desc[UR18][R24.64+0x20], R65 ;  /* 0x0000204118002986 */ /* 0x0005e2000c101912 */
[----:B------:R-:W-:Y:S01]  /*42e0*/  ISETP.GT.AND P2, PT, R23, 0x9, PT ;  /* 0x000000091700780c */ /* 0x000fe20003f44270 */
[-C--:B------:R-:W-:Y:S01]  /*42f0*/  FMUL R39, R98, R3.reuse ;  /* 0x0000000362277220 */ /* 0x080fe20000400000 */
[----:B------:R-:W-:Y:S01]  /*4300*/  IADD3 R30, P6, R26, UR14, RZ ;  /* 0x0000000e1a1e7c10 */ /* 0x000fe2000ffde0ff */
[----:B------:R3:W-:Y:S01]  /*4310*/  @P1 STG.E desc[UR18][R26.64+0x20], R33 ;  /* 0x000020211a001986 */ /* 0x0007e2000c101912 */
[C---:B------:R-:W-:Y:S01]  /*4320*/  ISETP.GT.AND P1, PT, R21.reuse, RZ, P2 ;  /* 0x000000ff1500720c */ /* 0x040fe20001724270 */
[-C--:B------:R-:W-:Y:S01]  /*4330*/  FMUL R41, R96, R3.reuse ;  /* 0x0000000360297220 */ /* 0x080fe20000400000 */
[----:B------:R-:W-:Y:S01]  /*4340*/  ISETP.GT.AND P4, PT, R21, 0x8, P4 ;  /* 0x000000081500780c */ /* 0x000fe20002784270 */
[----:B------:R-:W-:Y:S01]  /*4350*/  FMUL R43, R92, R3 ;  /* 0x000000035c2b7220 */ /* 0x000fe20000400000 */
[----:B-1----:R-:W-:Y:S01]  /*4360*/  IADD3.X R31, R27, UR13, RZ, P6, !PT ;  /* 0x0000000d1b1f7c10 */ /* 0x002fe2000b7fe4ff */
[----:B------:R-:W-:Y:S01]  /*4370*/  @P5 STG.E desc[UR18][R28.64], R63 ;  /* 0x0000003f1c005986 */ /* 0x000fe2000c101912 */
[----:B------:R-:W-:-:S02]  /*4380*/  ISETP.GT.AND P2, PT, R21, 0x8, P2 ;  /* 0x000000081500780c */ /* 0x000fc40001744270 */
[----:B--2---:R-:W-:Y:S02]  /*4390*/  IADD3 R24, P5, R24, UR21, RZ ;  /* 0x0000001518187c10 */ /* 0x004fe4000ffbe0ff */
[----:B------:R-:W-:Y:S02]  /*43a0*/  IADD3 R32, P6, R28, UR14, RZ ;  /* 0x0000000e1c207c10 */ /* 0x000fe4000ffde0ff */
[----:B------:R-:W-:Y:S01]  /*43b0*/  IADD3.X R25, R25, UR23, RZ, P5, !PT ;  /* 0x0000001719197c10 */ /* 0x000fe2000affe4ff */
[----:B------:R-:W-:Y:S01]  /*43c0*/  @P1 STG.E desc[UR18][R30.64], R35 ;  /* 0x000000231e001986 */ /* 0x000fe2000c101912 */
[----:B------:R-:W-:Y:S02]  /*43d0*/  ISETP.GT.AND P1, PT, R23, 0x10, PT ;  /* 0x000000101700780c */ /* 0x000fe40003f24270 */
[----:B---3--:R-:W-:Y:S01]  /*43e0*/  IADD3 R26, P5, R26, UR21, RZ ;  /* 0x000000151a1a7c10 */ /* 0x008fe2000ffbe0ff */
[----:B------:R1:W-:Y:S01]  /*43f0*/  @P4 STG.E desc[UR18][R24.64], R61 ;  /* 0x0000003d18004986 */ /* 0x0003e2000c101912 */
[----:B------:R-:W-:-:S02]  /*4400*/  ISETP.GT.AND P4, PT, R21, RZ, P1 ;  /* 0x000000ff1500720c */ /* 0x000fc40000f84270 */
[----:B------:R-:W-:Y:S02]  /*4410*/  IADD3.X R27, R27, UR23, RZ, P5, !PT ;  /* 0x000000171b1b7c10 */ /* 0x000fe4000affe4ff */
[----:B------:R-:W-:Y:S02]  /*4420*/  ISETP.GT.AND P5, PT, R23, 0x11, PT ;  /* 0x000000111700780c */ /* 0x000fe40003fa4270 */
[----:B------:R-:W-:Y:S01]  /*4430*/  IADD3.X R33, R29, UR13, RZ, P6, !PT ;  /* 0x0000000d1d217c10 */ /* 0x000fe2000b7fe4ff */
[----:B------:R2:W-:Y:S01]  /*4440*/  @P2 STG.E desc[UR18][R26.64], R37 ;  /* 0x000000251a002986 */ /* 0x0005e2000c101912 */
[C---:B------:R-:W-:Y:S02]  /*4450*/  ISETP.GT.AND P2, PT, R21.reuse, RZ, P5 ;  /* 0x000000ff1500720c */ /* 0x040fe40002f44270 */
[----:B------:R-:W-:Y:S02]  /*4460*/  IADD3 R34, P6, R30, UR14, RZ ;  /* 0x0000000e1e227c10 */ /* 0x000fe4000ffde0ff */
[----:B------:R-:W-:Y:S01]  /*4470*/  ISETP.GT.AND P1, PT, R21, 0x8, P1 ;  /* 0x000000081500780c */ /* 0x000fe20000f24270 */
[----:B------:R3:W-:Y:S01]  /*4480*/  @P4 STG.E desc[UR18][R32.64], R39 ;  /* 0x0000002720004986 */ /* 0x0007e2000c101912 */
[----:B-1----:R-:W-:-:S02]  /*4490*/  IADD3 R24, P4, R28, UR21, RZ ;  /* 0x000000151c187c10 */ /* 0x002fc4000ff9e0ff */
[----:B------:R-:W-:Y:S02]  /*44a0*/  IADD3.X R35, R31, UR13, RZ, P6, !PT ;  /* 0x0000000d1f237c10 */ /* 0x000fe4000b7fe4ff */
[----:B------:R-:W-:Y:S01]  /*44b0*/  ISETP.GT.AND P5, PT, R21, 0x8, P5 ;  /* 0x000000081500780c */ /* 0x000fe20002fa4270 */
[-C--:B--2---:R-:W-:Y:S01]  /*44c0*/  FMUL R37, R94, R3.reuse ;  /* 0x000000035e257220 */ /* 0x084fe20000400000 */
[----:B------:R-:W-:Y:S01]  /*44d0*/  IADD3.X R25, R29, UR23, RZ, P4, !PT ;  /* 0x000000171d197c10 */ /* 0x000fe2000a7fe4ff */
[----:B------:R1:W-:Y:S01]  /*44e0*/  @P2 STG.E desc[UR18][R34.64], R41 ;  /* 0x0000002922002986 */ /* 0x0003e2000c101912 */
[----:B------:R-:W-:Y:S02]  /*44f0*/  IADD3 R26, P4, R30, UR21, RZ ;  /* 0x000000151e1a7c10 */ /* 0x000fe4000ff9e0ff */
[----:B------:R-:W-:Y:S01]  /*4500*/  ISETP.GT.AND P2, PT, R23, 0x18, PT ;  /* 0x000000181700780c */ /* 0x000fe20003f44270 */
[----:B------:R2:W-:Y:S01]  /*4510*/  @P1 STG.E desc[UR18][R24.64], R37 ;  /* 0x0000002518001986 */ /* 0x0005e2000c101912 */
[----:B------:R-:W-:Y:S01]  /*4520*/  IADD3.X R27, R31, UR23, RZ, P4, !PT ;  /* 0x000000171f1b7c10 */ /* 0x000fe2000a7fe4ff */
[----:B---3--:R-:W-:Y:S01]  /*4530*/  FMUL R39, R90, R3 ;  /* 0x000000035a277220 */ /* 0x008fe20000400000 */
[----:B------:R-:W-:-:S02]  /*4540*/  ISETP.GT.AND P1, PT, R23, 0x19, PT ;  /* 0x000000191700780c */ /* 0x000fc40003f24270 */
[C---:B------:R-:W-:Y:S01]  /*4550*/  ISETP.GT.AND P4, PT, R21.reuse, RZ, P2 ;  /* 0x000000ff1500720c */ /* 0x040fe20001784270 */
[----:B------:R3:W-:Y:S01]  /*4560*/  @P5 STG.E desc[UR18][R26.64], R43 ;  /* 0x0000002b1a005986 */ /* 0x0007e2000c101912 */
[----:B------:R-:W-:Y:S01]  /*4570*/  IADD3 R28, P6, R32, UR14, RZ ;  /* 0x0000000e201c7c10 */ /* 0x000fe2000ffde0ff */
[-C--:B-1----:R-:W-:Y:S01]  /*4580*/  FMUL R41, R88, R3.reuse ;  /* 0x0000000358297220 */ /* 0x082fe20000400000 */
[----:B------:R-:W-:Y:S02]  /*4590*/  ISETP.GT.AND P5, PT, R21, RZ, P1 ;  /* 0x000000ff1500720c */ /* 0x000fe40000fa4270 */
[----:B------:R-:W-:Y:S01]  /*45a0*/  IADD3.X R29, R33, UR13, RZ, P6, !PT ;  /* 0x0000000d211d7c10 */ /* 0x000fe2000b7fe4ff */
[----:B--2---:R-:W-:Y:S01]  /*45b0*/  FMUL R37, R86, R3 ;  /* 0x0000000356257220 */ /* 0x004fe20000400000 */
[----:B------:R-:W-:Y:S02]  /*45c0*/  IADD3 R30, P6, R34, UR14, RZ ;  /* 0x0000000e221e7c10 */ /* 0x000fe4000ffde0ff */
[----:B------:R-:W-:-:S02]  /*45d0*/  ISETP.GT.AND P2, PT, R21, 0x8, P2 ;  /* 0x000000081500780c */ /* 0x000fc40001744270 */
[----:B------:R-:W-:Y:S01]  /*45e0*/  IADD3.X R31, R35, UR13, RZ, P6, !PT ;  /* 0x0000000d231f7c10 */ /* 0x000fe2000b7fe4ff */
[----:B------:R1:W-:Y:S01]  /*45f0*/  @P4 STG.E desc[UR18][R28.64], R39 ;  /* 0x000000271c004986 */ /* 0x0003e2000c101912 */
[----:B------:R-:W-:Y:S01]  /*4600*/  IADD3 R24, P4, R32, UR21, RZ ;  /* 0x0000001520187c10 */ /* 0x000fe2000ff9e0ff */
[-C--:B---3--:R-:W-:Y:S01]  /*4610*/  FMUL R43, R84, R3.reuse ;  /* 0x00000003542b7220 */ /* 0x088fe20000400000 */
[----:B------:R-:W-:Y:S01]  /*4620*/  ISETP.GT.AND P1, PT, R21, 0x8, P1 ;  /* 0x000000081500780c */ /* 0x000fe20000f24270 */
[----:B------:R2:W-:Y:S01]  /*4630*/  @P5 STG.E desc[UR18][R30.64], R41 ;  /* 0x000000291e005986 */ /* 0x0005e2000c101912 */
[----:B------:R-:W-:Y:S02]  /*4640*/  IADD3.X R25, R33, UR23, RZ, P4, !PT ;  /* 0x0000001721197c10 */ /* 0x000fe4000a7fe4ff */
[----:B------:R-:W-:Y:S02]  /*4650*/  IADD3 R26, P5, R34, UR21, RZ ;  /* 0x00000015221a7c10 */ /* 0x000fe4000ffbe0ff */
[----:B------:R-:W-:Y:S01]  /*4660*/  ISETP.GT.AND P4, PT, R23, 0x20, PT ;  /* 0x000000201700780c */ /* 0x000fe20003f84270 */
[----:B------:R3:W-:Y:S01]  /*4670*/  @P2 STG.E desc[UR18][R24.64], R37 ;  /* 0x0000002518002986 */ /* 0x0007e2000c101912 */
[----:B------:R-:W-:Y:S01]  /*4680*/  IADD3.X R27, R35, UR23, RZ, P5, !PT ;  /* 0x00000017231b7c10 */ /* 0x000fe2000affe4ff */
[----:B-1----:R-:W-:Y:S01]  /*4690*/  FMUL R39, R82, R3 ;  /* 0x0000000352277220 */ /* 0x002fe20000400000 */
[----:B------:R-:W-:-:S02]  /*46a0*/  ISETP.GT.AND P5, PT, R21, RZ, P4 ;  /* 0x000000ff1500720c */ /* 0x000fc400027a4270 */
[----:B------:R-:W-:Y:S01]  /*46b0*/  ISETP.GT.AND P2, PT, R23, 0x21, PT ;  /* 0x000000211700780c */ /* 0x000fe20003f44270 */
[----:B------:R1:W-:Y:S01]  /*46c0*/  @P1 STG.E desc[UR18][R26.64], R43 ;  /* 0x0000002b1a001986 */ /* 0x0003e2000c101912 */
[----:B------:R-:W-:Y:S01]  /*46d0*/  IADD3 R32, P6, R28, UR14, RZ ;  /* 0x0000000e1c207c10 */ /* 0x000fe2000ffde0ff */
[-C--:B--2---:R-:W-:Y:S01]  /*46e0*/  FMUL R41, R78, R3.reuse ;  /* 0x000000034e297220 */ /* 0x084fe20000400000 */
[----:B------:R-:W-:Y:S02]  /*46f0*/  ISETP.GT.AND P1, PT, R21, RZ, P2 ;  /* 0x000000ff1500720c */ /* 0x000fe40001724270 */
[----:B------:R-:W-:Y:S01]  /*4700*/  IADD3.X R33, R29, UR13, RZ, P6, !PT ;  /* 0x0000000d1d217c10 */ /* 0x000fe2000b7fe4ff */
[-C--:B---3--:R-:W-:Y:S01]  /*4710*/  FMUL R37, R76, R3.reuse ;  /* 0x000000034c257220 */ /* 0x088fe20000400000 */
[----:B------:R-:W-:Y:S02]  /*4720*/  IADD3 R34, P6, R30, UR14, RZ ;  /* 0x0000000e1e227c10 */ /* 0x000fe4000ffde0ff */
[----:B------:R-:W-:Y:S01]  /*4730*/  ISETP.GT.AND P4, PT, R21, 0x8, P4 ;  /* 0x000000081500780c */ /* 0x000fe20002784270 */
[----:B------:R2:W-:Y:S01]  /*4740*/  @P5 STG.E desc[UR18][R32.64], R39 ;  /* 0x0000002720005986 */ /* 0x0005e2000c101912 */
[----:B------:R-:W-:Y:S01]  /*4750*/  IADD3.X R35, R31, UR13, RZ, P6, !PT ;  /* 0x0000000d1f237c10 */ /* 0x000fe2000b7fe4ff */
[----:B-1----:R-:W-:Y:S01]  /*4760*/  FMUL R43, R74, R3 ;  /* 0x000000034a2b7220 */ /* 0x002fe20000400000 */
[----:B------:R-:W-:-:S02]  /*4770*/  IADD3 R24, P5, R28, UR21, RZ ;  /* 0x000000151c187c10 */ /* 0x000fc4000ffbe0ff */
[----:B------:R-:W-:Y:S01]  /*4780*/  ISETP.GT.AND P2, PT, R21, 0x8, P2 ;  /* 0x000000081500780c */ /* 0x000fe20001744270 */
[----:B------:R1:W-:Y:S01]  /*4790*/  @P1 STG.E desc[UR18][R34.64], R41 ;  /* 0x0000002922001986 */ /* 0x0003e2000c101912 */
[----:B------:R-:W-:Y:S02]  /*47a0*/  IADD3.X R25, R29, UR23, RZ, P5, !PT ;  /* 0x000000171d197c10 */ /* 0x000fe4000affe4ff */
[----:B------:R-:W-:Y:S02]  /*47b0*/  IADD3 R26, P5, R30, UR21, RZ ;  /* 0x000000151e1a7c10 */ /* 0x000fe4000ffbe0ff */
[----:B------:R-:W-:Y:S01]  /*47c0*/  ISETP.GT.AND P1, PT, R23, 0x28, PT ;  /* 0x000000281700780c */ /* 0x000fe20003f24270 */
[----:B------:R3:W-:Y:S01]  /*47d0*/  @P4 STG.E desc[UR18][R24.64], R37 ;  /* 0x0000002518004986 */ /* 0x0007e2000c101912 */
[----:B------:R-:W-:Y:S01]  /*47e0*/  IADD3.X R27, R31, UR23, RZ, P5, !PT ;  /* 0x000000171f1b7c10 */ /* 0x000fe2000affe4ff */
[----:B--2---:R-:W-:Y:S01]  /*47f0*/  FMUL R39, R72, R3 ;  /* 0x0000000348277220 */ /* 0x004fe20000400000 */
[----:B------:R-:W-:-:S02]  /*4800*/  ISETP.GT.AND P5, PT, R21, RZ, P1 ;  /* 0x000000ff1500720c */ /* 0x000fc40000fa4270 */
[----:B------:R-:W-:Y:S01]  /*4810*/  ISETP.GT.AND P4, PT, R23, 0x29, PT ;  /* 0x000000291700780c */ /* 0x000fe20003f84270 */
[----:B------:R2:W-:Y:S01]  /*4820*/  @P2 STG.E desc[UR18][R26.64], R43 ;  /* 0x0000002b1a002986 */ /* 0x0005e2000c101912 */
[----:B------:R-:W-:Y:S01]  /*4830*/  IADD3 R28, P6, R32, UR14, RZ ;  /* 0x0000000e201c7c10 */ /* 0x000fe2000ffde0ff */
[-C--:B-1----:R-:W-:Y:S01]  /*4840*/  FMUL R41, R70, R3.reuse ;  /* 0x0000000346297220 */ /* 0x082fe20000400000 */
[----:B------:R-:W-:Y:S02]  /*4850*/  ISETP.GT.AND P2, PT, R21, RZ, P4 ;  /* 0x000000ff1500720c */ /* 0x000fe40002744270 */
[----:B------:R-:W-:Y:S01]  /*4860*/  IADD3.X R29, R33, UR13, RZ, P6, !PT ;  /* 0x0000000d211d7c10 */ /* 0x000fe2000b7fe4ff */
[-C--:B---3--:R-:W-:Y:S01]  /*4870*/  FMUL R37, R68, R3.reuse ;  /* 0x0000000344257220 */ /* 0x088fe20000400000 */
[----:B------:R-:W-:Y:S02]  /*4880*/  IADD3 R30, P6, R34, UR14, RZ ;  /* 0x0000000e221e7c10 */ /* 0x000fe4000ffde0ff */
[----:B------:R-:W-:Y:S01]  /*4890*/  ISETP.GT.AND P1, PT, R21, 0x8, P1 ;  /* 0x000000081500780c */ /* 0x000fe20000f24270 */
[----:B------:R1:W-:Y:S01]  /*48a0*/  @P5 STG.E desc[UR18][R28.64], R39 ;  /* 0x000000271c005986 */ /* 0x0003e2000c101912 */
[----:B------:R-:W-:Y:S01]  /*48b0*/  IADD3 R24, P5, R32, UR21, RZ ;  /* 0x0000001520187c10 */ /* 0x000fe2000ffbe0ff */
[----:B--2---:R-:W-:Y:S01]  /*48c0*/  FMUL R43, R66, R3 ;  /* 0x00000003422b7220 */ /* 0x004fe20000400000 */
[----:B------:R-:W-:-:S02]  /*48d0*/  IADD3.X R31, R35, UR13, RZ, P6, !PT ;  /* 0x0000000d231f7c10 */ /* 0x000fc4000b7fe4ff */
[----:B------:R-:W-:Y:S02]  /*48e0*/  ISETP.GT.AND P4, PT, R21, 0x8, P4 ;  /* 0x000000081500780c */ /* 0x000fe40002784270 */
[----:B------:R-:W-:Y:S01]  /*48f0*/  IADD3.X R25, R33, UR23, RZ, P5, !PT ;  /* 0x0000001721197c10 */ /* 0x000fe2000affe4ff */
[----:B------:R2:W-:Y:S01]  /*4900*/  @P2 STG.E desc[UR18][R30.64], R41 ;  /* 0x000000291e002986 */ /* 0x0005e2000c101912 */
[----:B------:R-:W-:Y:S02]  /*4910*/  IADD3 R26, P5, R34, UR21, RZ ;  /* 0x00000015221a7c10 */ /* 0x000fe4000ffbe0ff */
[----:B------:R-:W-:Y:S01]  /*4920*/  ISETP.GT.AND P2, PT, R23, 0x30, PT ;  /* 0x000000301700780c */ /* 0x000fe20003f44270 */
[----:B------:R3:W-:Y:S01]  /*4930*/  @P1 STG.E desc[UR18][R24.64], R37 ;  /* 0x0000002518001986 */ /* 0x0007e2000c101912 */
[----:B------:R-:W-:Y:S01]  /*4940*/  IADD3.X R27, R35, UR23, RZ, P5, !PT ;  /* 0x00000017231b7c10 */ /* 0x000fe2000affe4ff */
[----:B-1----:R-:W-:Y:S01]  /*4950*/  FMUL R39, R64, R3 ;  /* 0x0000000340277220 */ /* 0x002fe20000400000 */
[----:B------:R-:W-:-:S02]  /*4960*/  ISETP.GT.AND P1, PT, R23, 0x31, PT ;  /* 0x000000311700780c */ /* 0x000fc40003f24270 */
[C---:B------:R-:W-:Y:S01]  /*4970*/  ISETP.GT.AND P5, PT, R21.reuse, RZ, P2 ;  /* 0x000000ff1500720c */ /* 0x040fe200017a4270 */
[----:B------:R1:W-:Y:S01]  /*4980*/  @P4 STG.E desc[UR18][R26.64], R43 ;  /* 0x0000002b1a004986 */ /* 0x0003e2000c101912 */
[----:B------:R-:W-:Y:S01]  /*4990*/  IADD3 R32, P6, R28, UR14, RZ ;  /* 0x0000000e1c207c10 */ /* 0x000fe2000ffde0ff */
[-C--:B--2---:R-:W-:Y:S01]  /*49a0*/  FMUL R41, R62, R3.reuse ;  /* 0x000000033e297220 */ /* 0x084fe20000400000 */
[----:B------:R-:W-:Y:S02]  /*49b0*/  ISETP.GT.AND P4, PT, R21, RZ, P1 ;  /* 0x000000ff1500720c */ /* 0x000fe40000f84270 */
[----:B------:R-:W-:Y:S01]  /*49c0*/  IADD3.X R33, R29, UR13, RZ, P6, !PT ;  /* 0x0000000d1d217c10 */ /* 0x000fe2000b7fe4ff */
[----:B---3--:R-:W-:Y:S01]  /*49d0*/  FMUL R37, R60, R3 ;  /* 0x000000033c257220 */ /* 0x008fe20000400000 */
[----:B------:R-:W-:Y:S02]  /*49e0*/  IADD3 R34, P6, R30, UR14, RZ ;  /* 0x0000000e1e227c10 */ /* 0x000fe4000ffde0ff */
[----:B------:R-:W-:-:S02]  /*49f0*/  ISETP.GT.AND P2, PT, R21, 0x8, P2 ;  /* 0x000000081500780c */ /* 0x000fc40001744270 */
[----:B------:R-:W-:Y:S01]  /*4a00*/  IADD3.X R35, R31, UR13, RZ, P6, !PT ;  /* 0x0000000d1f237c10 */ /* 0x000fe2000b7fe4ff */
[----:B------:R-:W-:Y:S01]  /*4a10*/  @P5 STG.E desc[UR18][R32.64], R39 ;  /* 0x0000002720005986 */ /* 0x000fe2000c101912 */
[----:B------:R-:W-:Y:S01]  /*4a20*/  IADD3 R24, P6, R28, UR21, RZ ;  /* 0x000000151c187c10 */ /* 0x000fe2000ffde0ff */
[----:B-1----:R-:W-:Y:S01]  /*4a30*/  FMUL R43, R58, R3 ;  /* 0x000000033a2b7220 */ /* 0x002fe20000400000 */
[----:B------:R-:W-:Y:S01]  /*4a40*/  ISETP.GT.AND P1, PT, R21, 0x8, P1 ;  /* 0x000000081500780c */ /* 0x000fe20000f24270 */
[----:B------:R-:W-:Y:S01]  /*4a50*/  @P4 STG.E desc[UR18][R34.64], R41 ;  /* 0x0000002922004986 */ /* 0x000fe2000c101912 */
[----:B------:R-:W-:Y:S02]  /*4a60*/  ISETP.GT.AND P5, PT, R23, 0x38, PT ;  /* 0x000000381700780c */ /* 0x000fe40003fa4270 */
[----:B------:R-:W-:Y:S02]  /*4a70*/  IADD3.X R25, R29, UR23, RZ, P6, !PT ;  /* 0x000000171d197c10 */ /* 0x000fe4000b7fe4ff */
[----:B------:R-:W-:-:S02]  /*4a80*/  IADD3 R26, P6, R30, UR21, RZ ;  /* 0x000000151e1a7c10 */ /* 0x000fc4000ffde0ff */
[----:B------:R-:W-:Y:S01]  /*4a90*/  ISETP.GT.AND P4, PT, R21, RZ, P5 ;  /* 0x000000ff1500720c */ /* 0x000fe20002f84270 */
[----:B------:R1:W-:Y:S01]  /*4aa0*/  @P2 STG.E desc[UR18][R24.64], R37 ;  /* 0x0000002518002986 */ /* 0x0003e2000c101912 */
[----:B------:R-:W-:Y:S02]  /*4ab0*/  IADD3.X R27, R31, UR23, RZ, P6, !PT ;  /* 0x000000171f1b7c10 */ /* 0x000fe4000b7fe4ff */
[----:B------:R-:W-:Y:S02]  /*4ac0*/  IADD3 R28, P6, R32, UR14, RZ ;  /* 0x0000000e201c7c10 */ /* 0x000fe4000ffde0ff */
[----:B------:R-:W-:Y:S01]  /*4ad0*/  ISETP.GT.AND P2, PT, R23, 0x39, PT ;  /* 0x000000391700780c */ /* 0x000fe20003f44270 */
[----:B------:R2:W-:Y:S01]  /*4ae0*/  @P1 STG.E desc[UR18][R26.64], R43 ;  /* 0x0000002b1a001986 */ /* 0x0005e2000c101912 */
[----:B------:R-:W-:Y:S01]  /*4af0*/  FMUL R23, R56, R3 ;  /* 0x0000000338177220 */ /* 0x000fe20000400000 */
[----:B------:R-:W-:Y:S02]  /*4b00*/  IADD3.X R29, R33, UR13, RZ, P6, !PT ;  /* 0x0000000d211d7c10 */ /* 0x000fe4000b7fe4ff */
[----:B------:R-:W-:-:S02]  /*4b10*/  ISETP.GT.AND P1, PT, R21, 0x8, P5 ;  /* 0x000000081500780c */ /* 0x000fc40002f24270 */
[C---:B------:R-:W-:Y:S01]  /*4b20*/  ISETP.GT.AND P5, PT, R21.reuse, RZ, P2 ;  /* 0x000000ff1500720c */ /* 0x040fe200017a4270 */
[----:B------:R3:W-:Y:S01]  /*4b30*/  @P4 STG.E desc[UR18][R28.64], R23 ;  /* 0x000000171c004986 */ /* 0x0007e2000c101912 */
[----:B------:R-:W-:Y:S02]  /*4b40*/  IADD3 R30, P6, R34, UR14, RZ ;  /* 0x0000000e221e7c10 */ /* 0x000fe4000ffde0ff */
[----:B------:R-:W-:Y:S01]  /*4b50*/  ISETP.GT.AND P2, PT, R21, 0x8, P2 ;  /* 0x000000081500780c */ /* 0x000fe20001744270 */
[-C--:B------:R-:W-:Y:S01]  /*4b60*/  FMUL R21, R22, R3.reuse ;  /* 0x0000000316157220 */ /* 0x080fe20000400000 */
[----:B-1----:R-:W-:Y:S01]  /*4b70*/  IADD3 R24, P4, R32, UR21, RZ ;  /* 0x0000001520187c10 */ /* 0x002fe2000ff9e0ff */
[----:B--2---:R-:W-:Y:S01]  /*4b80*/  FMUL R27, R20, R3 ;  /* 0x00000003141b7220 */ /* 0x004fe20000400000 */
[----:B------:R-:W-:Y:S02]  /*4b90*/  IADD3.X R31, R35, UR13, RZ, P6, !PT ;  /* 0x0000000d231f7c10 */ /* 0x000fe4000b7fe4ff */
[----:B------:R-:W-:-:S02]  /*4ba0*/  IADD3 R32, P6, R34, UR21, RZ ;  /* 0x0000001522207c10 */ /* 0x000fc4000ffde0ff */
[----:B------:R-:W-:Y:S01]  /*4bb0*/  IADD3.X R25, R33, UR23, RZ, P4, !PT ;  /* 0x0000001721197c10 */ /* 0x000fe2000a7fe4ff */
[----:B------:R3:W-:Y:S01]  /*4bc0*/  @P5 STG.E desc[UR18][R30.64], R21 ;  /* 0x000000151e005986 */ /* 0x0007e2000c101912 */
[----:B------:R-:W-:Y:S01]  /*4bd0*/  IADD3.X R33, R35, UR23, RZ, P6, !PT ;  /* 0x0000001723217c10 */ /* 0x000fe2000b7fe4ff */
[----:B------:R-:W-:Y:S02]  /*4be0*/  FMUL R35, R18, R3 ;  /* 0x0000000312237220 */ /* 0x000fe40000400000 */
[----:B------:R3:W-:Y:S04]  /*4bf0*/  @P1 STG.E desc[UR18][R24.64], R27 ;  /* 0x0000001b18001986 */ /* 0x0007e8000c101912 */
[----:B------:R3:W-:Y:S02]  /*4c00*/  @P2 STG.E desc[UR18][R32.64], R35 ;  /* 0x0000002320002986 */ /* 0x0007e4000c101912 */
.L_x_92:
[----:B------:R-:W-:Y:S05]  /*4c10*/  BSYNC B0 ;  /* 0x0000000000007941 */ /* 0x000fea0003800000 */
.L_x_28:
[----:B------:R-:W-:Y:S01]  /*4c20*/  IADD3 R4, P1, R4, UR34, RZ ;  /* 0x0000002204047c10 */ /* 0x000fe2000ff3e0ff */
[----:B------:R-:W-:Y:S01]  /*4c30*/  ULDC.64 UR4, c[0x0][0x750] ;  /* 0x0001d40000047ab9 */ /* 0x000fe20000000a00 */
[----:B------:R-:W-:Y:S01]  /*4c40*/  PRMT R18, RZ, 0x7610, R18 ;  /* 0x00007610ff127816 */ /* 0x000fe20000000012 */
[----:B---3--:R-:W-:Y:S01]  /*4c50*/  IMAD.MOV.U32 R21, RZ, RZ, -0x1 ;  /* 0xffffffffff157424 */ /* 0x008fe200078e00ff */
[----:B------:R-:W-:Y:S01]  /*4c60*/  IADD3.X R5, R5, UR6, RZ, P1, !PT ;  /* 0x0000000605057c10 */ /* 0x000fe20008ffe4ff */
[----:B------:R-:W-:Y:S01]  /*4c70*/  IMAD.MOV.U32 R57, RZ, RZ, -0x1 ;  /* 0xffffffffff397424 */ /* 0x000fe200078e00ff */
[----:B------:R-:W-:-:S04]  /*4c80*/  ISETP.GE.U32.AND P1, PT, R4, UR4, PT ;  /* 0x0000000404007c0c */ /* 0x000fc8000bf26070 */
[----:B------:R-:W-:-:S13]  /*4c90*/  ISETP.GE.U32.AND.EX P1, PT, R5, UR5, PT, P1 ;  /* 0x0000000505007c0c */ /* 0x000fda000bf26110 */
[----:B------:R-:W-:Y:S05]  /*4ca0*/  @P1 BRA `(.L_x_93) ;  /* 0x0000000400541947 */ /* 0x000fea0003800000 */
[----:B-1----:R-:W1:Y:S01]  /*4cb0*/  LDC.64 R24, c[0x0][0x728] ;  /* 0x0001ca00ff187b82 */ /* 0x002e620000000a00 */
[----:B------:R-:W3:Y:S01]  /*4cc0*/  S2R R30, SR_CTAID.X ;  /* 0x00000000001e7919 */ /* 0x000ee20000002500 */
[----:B------:R-:W-:Y:S02]  /*4cd0*/  IMAD.MOV.U32 R22, RZ, RZ, R4 ;  /* 0x000000ffff167224 */ /* 0x000fe400078e0004 */
[----:B0-----:R-:W-:Y:S01]  /*4ce0*/  IMAD.MOV.U32 R23, RZ, RZ, R5 ;  /* 0x000000ffff177224 */ /* 0x001fe200078e0005 */
[----:B------:R-:W0:Y:S03]  /*4cf0*/  S2R R31, SR_CTAID.Y ;  /* 0x00000000001f7919 */ /* 0x000e260000002600 */
[----:B------:R-:W0:Y:S08]  /*4d00*/  LDC R26, c[0x0][0x730] ;  /* 0x0001cc00ff1a7b82 */ /* 0x000e300000000800 */
[----:B--2---:R-:W2:Y:S01]  /*4d10*/  LDC.64 R28, c[0x0][0x720] ;  /* 0x0001c800ff1c7b82 */ /* 0x004ea20000000a00 */
[----:B-1----:R-:W-:-:S04]  /*4d20*/  ISETP.NE.U32.AND P1, PT, R24, RZ, PT ;  /* 0x000000ff1800720c */ /* 0x002fc80003f25070 */
[----:B------:R-:W-:-:S13]  /*4d30*/  ISETP.NE.AND.EX P1, PT, R25, RZ, PT, P1 ;  /* 0x000000ff1900720c */ /* 0x000fda0003f25310 */
[----:B0-23--:R-:W-:Y:S05]  /*4d40*/  @!P1 BRA `(.L_x_94) ;  /* 0x0000000000289947 */ /* 0x00dfea0003800000 */
        /* <DEDUP_REMOVED lines=10> */
.L_x_94:
[----:B------:R-:W0:Y:S01]  /*4df0*/  LDC.64 R38, c[0x0][0x740] ;  /* 0x0001d000ff267b82 */ /* 0x000e220000000a00 */
[-CC-:B------:R-:W-:Y:S01]  /*4e00*/  SHF.R.U64 R57, R22, R26.reuse, R23.reuse ;  /* 0x0000001a16397219 */ /* 0x180fe20000001217 */
[----:B------:R-:W-:Y:S01]  /*4e10*/  ULDC UR4, c[0x0][0x150] ;  /* 0x0000540000047ab9 */ /* 0x000fe20000000800 */
[----:B------:R-:W-:Y:S02]  /*4e20*/  SHF.R.U32.HI R18, RZ, R26, R23 ;  /* 0x0000001aff127219 */ /* 0x000fe40000011617 */
[----:B------:R-:W-:Y:S02]  /*4e30*/  IADD3 R21, P1, RZ, -R57, RZ ;  /* 0x80000039ff157210 */ /* 0x000fe40007f3e0ff */
[----:B------:R-:W-:Y:S01]  /*4e40*/  I2FP.F32.U32 R24, R30 ;  /* 0x0000001e00187245 */ /* 0x000fe20000201000 */
[----:B------:R-:W1:Y:S02]  /*4e50*/  LDC R22, c[0x0][0x718] ;  /* 0x0001c600ff167b82 */ /* 0x000e640000000800 */
[----:B------:R-:W-:-:S02]  /*4e60*/  IMAD.X R23, RZ, RZ, ~R18, P1 ;  /* 0x000000ffff177224 */ /* 0x000fc400008e0e12 */
[----:B------:R-:W-:-:S04]  /*4e70*/  IMAD.WIDE.U32 R18, R21, R28, R4 ;  /* 0x0000001c15127225 */ /* 0x000fc800078e0004 */
[----:B------:R-:W2:Y:S01]  /*4e80*/  LDC R34, c[0x0][0x708] ;  /* 0x0001c200ff227b82 */ /* 0x000ea20000000800 */
[----:B------:R-:W-:Y:S02]  /*4e90*/  IMAD R20, R23, R28, RZ ;  /* 0x0000001c17147224 */ /* 0x000fe400078e02ff */
[----:B------:R-:W-:Y:S01]  /*4ea0*/  FMUL R23, R24, UR4 ;  /* 0x0000000418177c20 */ /* 0x000fe20008400000 */
[----:B------:R-:W-:Y:S01]  /*4eb0*/  ULDC UR4, c[0x0][0x154] ;  /* 0x0000550000047ab9 */ /* 0x000fe20000000800 */
[----:B------:R-:W-:Y:S01]  /*4ec0*/  IMAD R21, R21, R29, R20 ;  /* 0x0000001d15157224 */ /* 0x000fe200078e0214 */
[----:B------:R-:W-:Y:S02]  /*4ed0*/  I2FP.F32.U32 R20, R31 ;  /* 0x0000001f00147245 */ /* 0x000fe40000201000 */
[----:B------:R-:W3:Y:S01]  /*4ee0*/  LDC R36, c[0x0][0x758] ;  /* 0x0001d600ff247b82 */ /* 0x000ee20000000800 */
[----:B------:R-:W-:Y:S01]  /*4ef0*/  IMAD.IADD R19, R19, 0x1, R21 ;  /* 0x0000000113137824 */ /* 0x000fe200078e0215 */
[----:B------:R-:W4:Y:S01]  /*4f00*/  F2I.U32.TRUNC.NTZ R23, R23 ;  /* 0x0000001700177305 */ /* 0x000f22000020f000 */
[----:B0-----:R-:W-:Y:S01]  /*4f10*/  ISETP.NE.U32.AND P1, PT, R38, RZ, PT ;  /* 0x000000ff2600720c */ /* 0x001fe20003f25070 */
[----:B------:R-:W-:Y:S01]  /*4f20*/  FMUL R20, R20, UR4 ;  /* 0x0000000414147c20 */ /* 0x000fe20008400000 */
[----:B------:R-:W-:-:S02]  /*4f30*/  IMAD.MOV.U32 R21, RZ, RZ, 0x1 ;  /* 0x00000001ff157424 */ /* 0x000fc400078e00ff */
[----:B------:R-:W-:Y:S01]  /*4f40*/  ISETP.NE.AND.EX P1, PT, R39, RZ, PT, P1 ;  /* 0x000000ff2700720c */ /* 0x000fe20003f25310 */
[----:B------:R-:W0:Y:S01]  /*4f50*/  LDC R25, c[0x0][0x144] ;  /* 0x00005100ff197b82 */ /* 0x000e220000000800 */
[-CC-:B-1----:R-:W-:Y:S01]  /*4f60*/  SHF.R.U64 R24, R18, R22.reuse, R19.reuse ;  /* 0x0000001612187219 */ /* 0x182fe20000001213 */
[----:B------:R1:W0:Y:S01]  /*4f70*/  F2I.U32.TRUNC.NTZ R28, R20 ;  /* 0x00000014001c7305 */ /* 0x000222000020f000 */
[----:B------:R-:W-:-:S05]  /*4f80*/  SHF.R.U32.HI R19, RZ, R22, R19 ;  /* 0x00000016ff137219 */ /* 0x000fca0000011613 */
[----:B------:R-:W1:Y:S01]  /*4f90*/  LDC R32, c[0x0][0x148] ;  /* 0x00005200ff207b82 */ /* 0x000e620000000800 */
[-C--:B--2---:R-:W-:Y:S01]  /*4fa0*/  SHF.R.U64 R26, R24, R34.reuse, R19 ;  /* 0x00000022181a7219 */ /* 0x084fe20000001213 */
[----:B----4-:R-:W-:Y:S01]  /*4fb0*/  IMAD.MOV R23, RZ, RZ, -R23 ;  /* 0x000000ffff177224 */ /* 0x010fe200078e0a17 */
[----:B------:R-:W-:-:S05]  /*4fc0*/  SHF.R.U32.HI R19, RZ, R34, R19 ;  /* 0x00000022ff137219 */ /* 0x000fca0000011613 */
[----:B------:R-:W2:Y:S01]  /*4fd0*/  LDC R29, c[0x0][0x700] ;  /* 0x0001c000ff1d7b82 */ /* 0x000ea20000000800 */
[-CC-:B---3--:R-:W-:Y:S02]  /*4fe0*/  SHF.R.U64 R27, R26, R36.reuse, R19.reuse ;  /* 0x000000241a1b7219 */ /* 0x188fe40000001213 */
[-C--:B------:R-:W-:Y:S02]  /*4ff0*/  SHF.R.U32.HI R19, RZ, R36.reuse, R19 ;  /* 0x00000024ff137219 */ /* 0x080fe40000011613 */
[----:B------:R-:W-:Y:S01]  /*5000*/  SHF.L.U32 R36, R21, R36, RZ ;  /* 0x0000002415247219 */ /* 0x000fe200000006ff */
[----:B------:R-:W-:Y:S02]  /*5010*/  IMAD.MOV.U32 R18, RZ, RZ, R27 ;  /* 0x000000ffff127224 */ /* 0x000fe400078e001b */
[----:B------:R-:W3:Y:S01]  /*5020*/  LDC R33, c[0x0][0x748] ;  /* 0x0001d200ff217b82 */ /* 0x000ee20000000800 */
[----:B0-----:R-:W-:-:S07]  /*5030*/  IMAD R30, R25, R23, R30 ;  /* 0x00000017191e7224 */ /* 0x001fce00078e021e */
[----:B------:R-:W0:Y:S08]  /*5040*/  LDC R35, c[0x0][0x738] ;  /* 0x0001ce00ff237b82 */ /* 0x000e300000000800 */
[----:B------:R-:W4:Y:S01]  /*5050*/  LDC R37, c[0x0][0x710] ;  /* 0x0001c400ff257b82 */ /* 0x000f220000000800 */
[----:B-1----:R-:W-:Y:S05]  /*5060*/  @!P1 BRA `(.L_x_95) ;  /* 0x0000000000289947 */ /* 0x002fea0003800000 */
[----:B------:R-:W1:Y:S02]  /*5070*/  LDC R18, c[0x0][0x74c] ;  /* 0x0001d300ff127b82 */ /* 0x000e640000000800 */
[----:B-1----:R-:W-:-:S05]  /*5080*/  IADD3 R23, P1, R27, R18, RZ ;  /* 0x000000121b177210 */ /* 0x002fca0007f3e0ff */
        /* <DEDUP_REMOVED lines=8> */
.L_x_95:
[----:B---3--:R-:W-:Y:S01]  /*5110*/  SHF.R.U64 R19, R18, R33, R19 ;  /* 0x0000002112137219 */ /* 0x008fe20000001213 */
[----:B--2---:R-:W-:Y:S01]  /*5120*/  VIADD R21, R29, 0xffffffff ;  /* 0xffffffff1d157836 */ /* 0x004fe20000000000 */
[----:B------:R-:W-:Y:S01]  /*5130*/  LOP3.LUT R18, R26, R13, RZ, 0xc0, !PT ;  /* 0x0000000d1a127212 */ /* 0x000fe200078ec0ff */
[----:B------:R-:W-:Y:S02]  /*5140*/  IMAD.MOV R28, RZ, RZ, -R28 ;  /* 0x000000ffff1c7224 */ /* 0x000fe400078e0a1c */
[----:B------:R-:W-:Y:S01]  /*5150*/  IMAD.MOV R20, RZ, RZ, -R19 ;  /* 0x000000ffff147224 */ /* 0x000fe200078e0a13 */
[----:B------:R-:W-:Y:S01]  /*5160*/  LOP3.LUT R21, R24, R21, RZ, 0xc0, !PT ;  /* 0x0000001518157212 */ /* 0x000fe200078ec0ff */
[----:B------:R-:W-:Y:S02]  /*5170*/  IMAD R19, R36, R19, R18 ;  /* 0x0000001324137224 */ /* 0x000fe400078e0212 */
[----:B------:R-:W-:Y:S02]  /*5180*/  @P3 IMAD R30, R32, R28, R31 ;  /* 0x0000001c201e3224 */ /* 0x000fe400078e021f */
[----:B0-----:R-:W-:-:S02]  /*5190*/  IMAD R18, R20, R35, R27 ;  /* 0x0000002314127224 */ /* 0x001fc400078e021b */
[----:B----4-:R-:W-:Y:S02]  /*51a0*/  IMAD R19, R19, R37, R30 ;  /* 0x0000002513137224 */ /* 0x010fe400078e021e */
[----:B------:R-:W-:Y:S02]  /*51b0*/  IMAD R20, R18, R29, R21 ;  /* 0x0000001d12147224 */ /* 0x000fe400078e0215 */
[----:B------:R-:W-:-:S03]  /*51c0*/  IMAD.MOV.U32 R22, RZ, RZ, 0x1 ;  /* 0x00000001ff167424 */ /* 0x000fc600078e00ff */
[----:B------:R-:W-:Y:S02]  /*51d0*/  SEL R21, R20, R19, !P3 ;  /* 0x0000001314157207 */ /* 0x000fe40005800000 */
[----:B------:R-:W-:Y:S02]  /*51e0*/  PRMT R18, R22, 0x7610, R18 ;  /* 0x0000761016127816 */ /* 0x000fe40000000012 */
[----:B------:R-:W-:-:S07]  /*51f0*/  SEL R19, R19, R20, !P3 ;  /* 0x0000001413137207 */ /* 0x000fce0005800000 */
.L_x_93:
[----:B------:R-:W-:-:S13]  /*5200*/  LOP3.LUT P1, RZ, R18, 0xff, RZ, 0xc0, !PT ;  /* 0x000000ff12ff7812 */ /* 0x000fda000782c0ff */
[----:B------:R-:W-:Y:S05]  /*5210*/  @P1 BRA `(.L_x_96) ;  /* 0xffffffc4004c1947 */ /* 0x000fea000383ffff */
[----:B------:R-:W-:Y:S05]  /*5220*/  EXIT ;  /* 0x000000000000794d */ /* 0x000fea0003800000 */
.L_x_8:
        /* <DEDUP_REMOVED lines=26> */
.L_x_98:
[----:B------:R-:W0:Y:S01]  /*53d0*/  LDC.64 R28, c[0x0][0x740] ;  /* 0x0001d000ff1c7b82 */ /* 0x000e220000000a00 */
[-CC-:B------:R-:W-:Y:S02]  /*53e0*/  SHF.R.U64 R12, R18, R2.reuse, R19.reuse ;  /* 0x00000002120c7219 */ /* 0x180fe40000001213 */
[----:B------:R-:W-:Y:S02]  /*53f0*/  SHF.R.U32.HI R2, RZ, R2, R19 ;  /* 0x00000002ff027219 */ /* 0x000fe40000011613 */
[----:B------:R-:W-:-:S03]  /*5400*/  IADD3 R9, P0, RZ, -R12, RZ ;  /* 0x8000000cff097210 */ /* 0x000fc60007f1e0ff */
[----:B------:R-:W1:Y:S02]  /*5410*/  LDC R16, c[0x0][0x718] ;  /* 0x0001c600ff107b82 */ /* 0x000e640000000800 */
[----:B------:R-:W-:-:S04]  /*5420*/  IMAD.X R15, RZ, RZ, ~R2, P0 ;  /* 0x000000ffff0f7224 */ /* 0x000fc800000e0e02 */
[-C--:B------:R-:W-:Y:S02]  /*5430*/  IMAD R2, R15, R24.reuse, RZ ;  /* 0x000000180f027224 */ /* 0x080fe400078e02ff */
[----:B------:R-:W2:Y:S01]  /*5440*/  LDC R18, c[0x0][0x708] ;  /* 0x0001c200ff127b82 */ /* 0x000ea20000000800 */
[----:B------:R-:W-:-:S04]  /*5450*/  IMAD.WIDE.U32 R14, R9, R24, R4 ;  /* 0x00000018090e7225 */ /* 0x000fc800078e0004 */
[----:B------:R-:W-:-:S03]  /*5460*/  IMAD R9, R9, R25, R2 ;  /* 0x0000001909097224 */ /* 0x000fc600078e0202 */
[----:B------:R-:W3:Y:S01]  /*5470*/  LDC R27, c[0x0][0x758] ;  /* 0x0001d600ff1b7b82 */ /* 0x000ee20000000800 */
[----:B------:R-:W-:Y:S01]  /*5480*/  IMAD.IADD R9, R15, 0x1, R9 ;  /* 0x000000010f097824 */ /* 0x000fe200078e0209 */
[----:B0-----:R-:W-:-:S04]  /*5490*/  ISETP.NE.U32.AND P0, PT, R28, RZ, PT ;  /* 0x000000ff1c00720c */ /* 0x001fc80003f05070 */
[----:B------:R-:W-:Y:S02]  /*54a0*/  ISETP.NE.AND.EX P0, PT, R29, RZ, PT, P0 ;  /* 0x000000ff1d00720c */ /* 0x000fe40003f05300 */
[----:B------:R-:W0:Y:S01]  /*54b0*/  LDC R24, c[0x0][0x700] ;  /* 0x0001c000ff187b82 */ /* 0x000e220000000800 */
[-CC-:B-1----:R-:W-:Y:S01]  /*54c0*/  SHF.R.U64 R10, R14, R16.reuse, R9.reuse ;  /* 0x000000100e0a7219 */ /* 0x182fe20000001209 */
[----:B------:R-:W-:Y:S01]  /*54d0*/  IMAD.MOV.U32 R14, RZ, RZ, -0x1 ;  /* 0xffffffffff0e7424 */ /* 0x000fe200078e00ff */
[----:B------:R-:W-:-:S05]  /*54e0*/  SHF.R.U32.HI R9, RZ, R16, R9 ;  /* 0x00000010ff097219 */ /* 0x000fca0000011609 */
[----:B------:R-:W1:Y:S01]  /*54f0*/  LDC R25, c[0x0][0x748] ;  /* 0x0001d200ff197b82 */ /* 0x000e620000000800 */
[-CC-:B--2---:R-:W-:Y:S02]  /*5500*/  SHF.R.U64 R23, R10, R18.reuse, R9.reuse ;  /* 0x000000120a177219 */ /* 0x184fe40000001209 */
[----:B------:R-:W-:-:S05]  /*5510*/  SHF.R.U32.HI R2, RZ, R18, R9 ;  /* 0x00000012ff027219 */ /* 0x000fca0000011609 */
[----:B------:R-:W2:Y:S01]  /*5520*/  LDC R26, c[0x0][0x738] ;  /* 0x0001ce00ff1a7b82 */ /* 0x000ea20000000800 */
[-C--:B---3--:R-:W-:Y:S02]  /*5530*/  SHF.L.U32 R14, R14, R27.reuse, RZ ;  /* 0x0000001b0e0e7219 */ /* 0x088fe400000006ff */
[-CC-:B------:R-:W-:Y:S02]  /*5540*/  SHF.R.U64 R20, R23, R27.reuse, R2.reuse ;  /* 0x0000001b17147219 */ /* 0x180fe40000001202 */
[----:B------:R-:W-:Y:S01]  /*5550*/  SHF.R.U32.HI R15, RZ, R27, R2 ;  /* 0x0000001bff0f7219 */ /* 0x000fe20000011602 */
[----:B------:R-:W-:Y:S01]  /*5560*/  IMAD.MOV.U32 R2, RZ, RZ, 0x1 ;  /* 0x00000001ff027424 */ /* 0x000fe200078e00ff */
[----:B------:R-:W-:Y:S01]  /*5570*/  LOP3.LUT R30, RZ, R14, RZ, 0x33, !PT ;  /* 0x0000000eff1e7212 */ /* 0x000fe200078e33ff */
[----:B------:R-:W3:Y:S01]  /*5580*/  LDC R31, c[0x0][0x710] ;  /* 0x0001c400ff1f7b82 */ /* 0x000ee20000000800 */
[----:B------:R-:W-:Y:S01]  /*5590*/  IMAD.MOV.U32 R14, RZ, RZ, R20 ;  /* 0x000000ffff0e7224 */ /* 0x000fe200078e0014 */
[----:B------:R-:W-:Y:S06]  /*55a0*/  @!P0 BRA `(.L_x_99) ;  /* 0x0000000000288947 */ /* 0x000fec0003800000 */
        /* <DEDUP_REMOVED lines=10> */
.L_x_99:
[----:B-1----:R-:W-:Y:S01]  /*5650*/  SHF.R.U64 R7, R14, R25, R15 ;  /* 0x000000190e077219 */ /* 0x002fe2000000120f */
[----:B0-----:R-:W-:Y:S01]  /*5660*/  VIADD R15, R24, 0xffffffff ;  /* 0xffffffff180f7836 */ /* 0x001fe20000000000 */
[----:B------:R-:W-:Y:S01]  /*5670*/  SHF.L.U32 R27, R2, R27, RZ ;  /* 0x0000001b021b7219 */ /* 0x000fe200000006ff */
[----:B------:R-:W-:Y:S01]  /*5680*/  @P3 IMAD R11, R13, R22, R6 ;  /* 0x000000160d0b3224 */ /* 0x000fe200078e0206 */
[----:B------:R-:W-:Y:S01]  /*5690*/  LOP3.LUT R2, R23, R30, RZ, 0xc0, !PT ;  /* 0x0000001e17027212 */ /* 0x000fe200078ec0ff */
[----:B------:R-:W-:Y:S02]  /*56a0*/  IMAD.MOV R9, RZ, RZ, -R7 ;  /* 0x000000ffff097224 */ /* 0x000fe400078e0a07 */
[----:B------:R-:W-:Y:S02]  /*56b0*/  IMAD.MOV.U32 R16, RZ, RZ, R12 ;  /* 0x000000ffff107224 */ /* 0x000fe400078e000c */
[----:B------:R-:W-:Y:S01]  /*56c0*/  IMAD R6, R27, R7, R2 ;  /* 0x000000071b067224 */ /* 0x000fe200078e0202 */
[----:B------:R-:W-:Y:S01]  /*56d0*/  LOP3.LUT R7, R10, R15, RZ, 0xc0, !PT ;  /* 0x0000000f0a077212 */ /* 0x000fe200078ec0ff */
[----:B--2---:R-:W-:-:S02]  /*56e0*/  IMAD R2, R9, R26, R20 ;  /* 0x0000001a09027224 */ /* 0x004fc400078e0214 */
[----:B---3--:R-:W-:Y:S02]  /*56f0*/  IMAD R11, R6, R31, R11 ;  /* 0x0000001f060b7224 */ /* 0x008fe400078e020b */
[----:B------:R-:W-:Y:S02]  /*5700*/  IMAD.MOV.U32 R9, RZ, RZ, 0x1 ;  /* 0x00000001ff097424 */ /* 0x000fe400078e00ff */
[----:B------:R-:W-:-:S03]  /*5710*/  IMAD R6, R2, R24, R7 ;  /* 0x0000001802067224 */ /* 0x000fc600078e0207 */
[----:B------:R-:W-:Y:S02]  /*5720*/  PRMT R2, R9, 0x7610, R2 ;  /* 0x0000761009027816 */ /* 0x000fe40000000002 */
[----:B------:R-:W-:Y:S02]  /*5730*/  SEL R18, R6, R11, !P3 ;  /* 0x0000000b06127207 */ /* 0x000fe40005800000 */
[----:B------:R-:W-:-:S07]  /*5740*/  SEL R17, R11, R6, !P3 ;  /* 0x000000060b117207 */ /* 0x000fce0005800000 */
.L_x_97:
[----:B------:R-:W-:-:S08]  /*5750*/  NOP ;  /* 0x0000000000007918 */ /* 0x000fd00000000000 */
[----:B------:R-:W0:-:S00]  /*5760*/  USETMAXREG.DEALLOC.CTAPOOL 0x28 ;  /* 0x00000028000079c8 */ /* 0x000e0000080e0500 */
[----:B0-----:R-:W-:-:S13]  /*5770*/  ISETP.NE.AND P0, PT, R3, RZ, PT ;  /* 0x000000ff0300720c */ /* 0x001fda0003f05270 */
[----:B------:R-:W-:Y:S05]  /*5780*/  @P0 EXIT ;  /* 0x000000000000094d */ /* 0x000fea0003800000 */
[----:B------:R-:W-:Y:S01]  /*5790*/  LOP3.LUT P0, RZ, R2, 0xff, RZ, 0xc0, !PT ;  /* 0x000000ff02ff7812 */ /* 0x000fe2000780c0ff */
[----:B------:R-:W-:Y:S02]  /*57a0*/  IMAD.MOV.U32 R9, RZ, RZ, 0x1 ;  /* 0x00000001ff097424 */ /* 0x000fe400078e00ff */
[----:B------:R-:W-:-:S10]  /*57b0*/  IMAD.MOV.U32 R12, RZ, RZ, RZ ;  /* 0x000000ffff0c7224 */ /* 0x000fd400078e00ff */
[----:B------:R-:W-:Y:S05]  /*57c0*/  @!P0 BRA `(.L_x_100) ;  /* 0x0000000c00508947 */ /* 0x000fea0003800000 */
[----:B------:R-:W0:Y:S01]  /*57d0*/  LDC R2, c[0x0][0x28c] ;  /* 0x0000a300ff027b82 */ /* 0x000e220000000800 */
[----:B------:R-:W-:Y:S01]  /*57e0*/  ULDC UR5, c[0x0][0x758] ;  /* 0x0001d60000057ab9 */ /* 0x000fe20000000800 */
[----:B------:R-:W-:Y:S01]  /*57f0*/  UMOV UR8, 0xffffffff ;  /* 0xffffffff00087882 */ /* 0x000fe20000000000 */
[----:B------:R-:W-:Y:S01]  /*5800*/  BSSY B0, `(.L_x_100) ;  /* 0x00000d0000007945 */ /* 0x000fe20003800000 */
[----:B------:R-:W-:Y:S01]  /*5810*/  USHF.L.U32 UR8, UR8, UR5, URZ ;  /* 0x0000000508087299 */ /* 0x000fe2000800063f */
[----:B------:R-:W-:Y:S01]  /*5820*/  IMAD.MOV.U32 R14, RZ, RZ, 0x1 ;  /* 0x00000001ff0e7424 */ /* 0x000fe200078e00ff */
[----:B------:R-:W-:Y:S01]  /*5830*/  LOP3.LUT R15, R0, 0x2, RZ, 0xfc, !PT ;  /* 0x00000002000f7812 */ /* 0x000fe200078efcff */
[----:B------:R-:W-:Y:S01]  /*5840*/  IMAD.MOV.U32 R9, RZ, RZ, 0x1 ;  /* 0x00000001ff097424 */ /* 0x000fe200078e00ff */
[----:B------:R-:W1:Y:S01]  /*5850*/  S2UR UR13, SR_CgaCtaId ;  /* 0x00000000000d79c3 */ /* 0x000e620000008800 */
[----:B------:R-:W-:Y:S01]  /*5860*/  IMAD.MOV.U32 R12, RZ, RZ, RZ ;  /* 0x000000ffff0c7224 */ /* 0x000fe200078e00ff */
[----:B------:R-:W-:Y:S01]  /*5870*/  ULDC UR4, c[0x0][0x700] ;  /* 0x0001c00000047ab9 */ /* 0x000fe20000000800 */
[----:B------:R-:W-:Y:S01]  /*5880*/  UMOV UR9, 0x1 ;  /* 0x0000000100097882 */ /* 0x000fe20000000000 */
[----:B------:R-:W-:-:S02]  /*5890*/  UIADD3 UR4, UR4, -0x1, URZ ;  /* 0xffffffff04047890 */ /* 0x000fc4000fffe03f */
[----:B------:R-:W-:Y:S02]  /*58a0*/  USHF.L.U32 UR5, UR9, UR5, URZ ;  /* 0x0000000509057299 */ /* 0x000fe4000800063f */
[----:B------:R-:W-:Y:S01]  /*58b0*/  ULOP3.LUT UR14, URZ, UR8, URZ, 0x33, !UPT ;  /* 0x000000083f0e7292 */ /* 0x000fe2000f8e333f */
[----:B------:R-:W-:Y:S01]  /*58c0*/  ULDC.64 UR36, c[0x0][0x198] ;  /* 0x0000660000247ab9 */ /* 0x000fe20000000a00 */
[----:B0-----:R-:W-:-:S05]  /*58d0*/  VIADD R2, R2, 0x3f ;  /* 0x0000003f02027836 */ /* 0x001fca0000000000 */
[----:B------:R-:W-:Y:S01]  /*58e0*/  SHF.R.S32.HI R3, RZ, 0x1f, R2 ;  /* 0x0000001fff037819 */ /* 0x000fe20000011402 */
[----:B-1----:R-:W-:-:S03]  /*58f0*/  USHF.L.U32 UR7, UR13, 0x6, URZ ;  /* 0x000000060d077899 */ /* 0x002fc6000800063f */
[----:B------:R-:W-:Y:S01]  /*5900*/  LEA.HI R3, R3, R2, RZ, 0x6 ;  /* 0x0000000203037211 */ /* 0x000fe200078f30ff */
[----:B------:R-:W-:Y:S02]  /*5910*/  USHF.L.U32 UR21, UR13, 0xb, URZ ;  /* 0x0000000b0d157899 */ /* 0x000fe4000800063f */
[----:B------:R-:W-:Y:S01]  /*5920*/  USHF.L.U32 UR13, UR13, 0x9, URZ ;  /* 0x000000090d0d7899 */ /* 0x000fe2000800063f */
[----:B------:R-:W-:Y:S01]  /*5930*/  SHF.R.S32.HI R11, RZ, 0x6, R3 ;  /* 0x00000006ff0b7819 */ /* 0x000fe20000011403 */
[----:B------:R-:W-:Y:S02]  /*5940*/  ULOP3.LUT UR7, UR7, 0x40, URZ, 0xc0, !UPT ;  /* 0x0000004007077892 */ /* 0x000fe4000f8ec03f */
[----:B------:R-:W-:Y:S02]  /*5950*/  ULOP3.LUT UR13, UR13, 0x200, URZ, 0xc0, !UPT ;  /* 0x000002000d0d7892 */ /* 0x000fe4000f8ec03f */
[----:B------:R-:W-:-:S10]  /*5960*/  VIADD R10, R11, 0x1 ;  /* 0x000000010b0a7836 */ /* 0x000fd40000000000 */
.L_x_111:
[----:B------:R-:W-:-:S03]  /*5970*/  UMOV UR8, 0xffffffff ;  /* 0xffffffff00087882 */ /* 0x000fc60000000000 */
[----:B------:R-:W-:Y:S05]  /*5980*/  BRA.DIV UR8, `(.L_x_101) ;  /* 0x0000001a08ac7947 */ /* 0x000fea000b800000 */
[----:B------:R-:W-:-:S13]  /*5990*/  ELECT P0, URZ, PT ;  /* 0x00000000003f782f */ /* 0x000fda0003800000 */
.L_x_143:
[----:B------:R-:W0:Y:S01]  /*59a0*/  LDC R2, c[0x0][0x28c] ;  /* 0x0000a300ff027b82 */ /* 0x000e220000000800 */
[----:B------:R-:W-:Y:S01]  /*59b0*/  BSSY B1, `(.L_x_102) ;  /* 0x0000044000017945 */ /* 0x000fe20003800000 */
[----:B0-----:R-:W-:-:S13]  /*59c0*/  ISETP.LT.OR P0, PT, R2, 0x1, !P0 ;  /* 0x000000010200780c */ /* 0x001fda0004701670 */
[----:B------:R-:W-:Y:S05]  /*59d0*/  @P0 BRA `(.L_x_103) ;  /* 0x0000000400040947 */ /* 0x000fea0003800000 */
[----:B------:R-:W-:Y:S01]  /*59e0*/  LEA R17, R17, UR7, 0x7 ;  /* 0x0000000711117c11 */ /* 0x000fe2000f8e38ff */
[----:B------:R-:W-:Y:S01]  /*59f0*/  IMAD.SHL.U32 R19, R18, 0x40, RZ ;  /* 0x0000004012137824 */ /* 0x000fe200078e00ff */
[----:B------:R-:W-:Y:S01]  /*5a00*/  CS2R R22, SRZ ;  /* 0x0000000000167805 */ /* 0x000fe2000001ff00 */
[----:B------:R-:W-:Y:S02]  /*5a10*/  IMAD.MOV.U32 R20, RZ, RZ, RZ ;  /* 0x000000ffff147224 */ /* 0x000fe400078e00ff */
[----:B------:R-:W-:Y:S02]  /*5a20*/  IMAD.MOV.U32 R2, RZ, RZ, R10 ;  /* 0x000000ffff027224 */ /* 0x000fe400078e000a */
[----:B------:R-:W-:Y:S02]  /*5a30*/  IMAD.MOV.U32 R3, RZ, RZ, R9 ;  /* 0x000000ffff037224 */ /* 0x000fe400078e0009 */
[----:B------:R-:W-:-:S07]  /*5a40*/  IMAD.MOV.U32 R6, RZ, RZ, R12 ;  /* 0x000000ffff067224 */ /* 0x000fce00078e000c */
.L_x_106:
[----:B------:R-:W0:Y:S01]  /*5a50*/  S2R R18, SR_CgaCtaId ;  /* 0x0000000000127919 */ /* 0x000e220000008800 */
[----:B------:R-:W-:Y:S02]  /*5a60*/  MOV R7, 0x400 ;  /* 0x0000040000077802 */ /* 0x000fe40000000f00 */
[----:B------:R-:W-:-:S13]  /*5a70*/  ISETP.NE.AND P1, PT, R8, RZ, PT ;  /* 0x000000ff0800720c */ /* 0x000fda0003f25270 */
[----:B------:R-:W1:Y:S01]  /*5a80*/  @!P1 LDC R13, c[0x0][0x640] ;  /* 0x00019000ff0d9b82 */ /* 0x000e620000000800 */
[----:B0-----:R-:W-:Y:S02]  /*5a90*/  LEA R21, R18, R7, 0x18 ;  /* 0x0000000712157211 */ /* 0x001fe400078ec0ff */
[----:B------:R-:W-:-:S03]  /*5aa0*/  SHF.L.U32 R7, R3, 0x1f, RZ ;  /* 0x0000001f03077819 */ /* 0x000fc600000006ff */
[----:B------:R-:W-:-:S04]  /*5ab0*/  IMAD R18, R6, 0x8, R21 ;  /* 0x0000000806127824 */ /* 0x000fc800078e0215 */
[----:B------:R-:W0:Y:S02]  /*5ac0*/  SYNCS.PHASECHK.TRANS64.TRYWAIT P0, [R18+URZ+0xc8], R7 ;  /* 0x0000c807120075a7 */ /* 0x000e24000800017f */
[----:B01----:R-:W-:Y:S05]  /*5ad0*/  @!P0 BRA `(.L_x_104) ;  /* 0x0000001800788947 */ /* 0x003fea0003800000 */
.L_x_144:
[----:B0-----:R-:W-:Y:S01]  /*5ae0*/  PRMT R7, R15, 0x9910, RZ ;  /* 0x000099100f077816 */ /* 0x001fe200000000ff */
[----:B------:R0:W-:Y:S03]  /*5af0*/  @!P1 SYNCS.ARRIVE.TRANS64 RZ, [R18+URZ], R13 ;  /* 0x0000000d12ff99a7 */ /* 0x0001e6000800003f */
[----:B------:R-:W-:-:S13]  /*5b00*/  ISETP.NE.AND P0, PT, R7, 0x2, PT ;  /* 0x000000020700780c */ /* 0x000fda0003f05270 */
[----:B0-----:R-:W-:Y:S05]  /*5b10*/  @P0 BRA `(.L_x_105) ;  /* 0x0000000000040947 */ /* 0x001fea0003800000 */
[----:B------:R-:W-:Y:S01]  /*5b20*/  BPT.TRAP 0x1 ;  /* 0x000000040000795c */ /* 0x000fe20000300000 */
.L_x_105:
[----:B------:R-:W-:Y:S01]  /*5b30*/  R2UR UR8, R6 ;  /* 0x00000000060872ca */ /* 0x000fe200000e0000 */
[----:B------:R-:W-:Y:S01]  /*5b40*/  VIADD R2, R2, 0xffffffff ;  /* 0xffffffff02027836 */ /* 0x000fe20000000000 */
[----:B------:R-:W-:Y:S01]  /*5b50*/  R2UR UR16, R6 ;  /* 0x00000000061072ca */ /* 0x000fe200000e0000 */
[----:B------:R-:W-:Y:S01]  /*5b60*/  UIADD3 UR22, UP0, UR36, 0xf0, URZ ;  /* 0x000000f024167890 */ /* 0x000fe2000ff1e03f */
[----:B------:R-:W-:Y:S01]  /*5b70*/  R2UR UR9, R21 ;  /* 0x00000000150972ca */ /* 0x000fe200000e0000 */
[----:B------:R-:W-:Y:S01]  /*5b80*/  UIADD3 UR30, UP1, UR36, 0x1f0, URZ ;  /* 0x000001f0241e7890 */ /* 0x000fe2000ff3e03f */
[----:B------:R-:W-:Y:S01]  /*5b90*/  R2UR UR25, R18 ;  /* 0x00000000121972ca */ /* 0x000fe200000e0000 */
[----:B------:R-:W-:Y:S01]  /*5ba0*/  UIADD3 UR38, UP2, UR36, 0x2f0, URZ ;  /* 0x000002f024267890 */ /* 0x000fe2000ff5e03f */
[----:B------:R-:W-:Y:S01]  /*5bb0*/  R2UR UR27, R17 ;  /* 0x00000000111b72ca */ /* 0x000fe200000e0000 */
[----:B------:R-:W-:Y:S01]  /*5bc0*/  UIADD3.X UR23, URZ, UR37, URZ, UP0, !UPT ;  /* 0x000000253f177290 */ /* 0x000fe200087fe43f */
[----:B------:R-:W-:Y:S01]  /*5bd0*/  R2UR UR28, R16 ;  /* 0x00000000101c72ca */ /* 0x000fe200000e0000 */
[----:B------:R-:W-:Y:S01]  /*5be0*/  UIADD3.X UR31, URZ, UR37, URZ, UP1, !UPT ;  /* 0x000000253f1f7290 */ /* 0x000fe20008ffe43f */
[----:B------:R-:W-:Y:S01]  /*5bf0*/  R2UR UR26, R22 ;  /* 0x00000000161a72ca */ /* 0x000fe200000e0000 */
[----:B------:R-:W-:Y:S01]  /*5c00*/  USHF.L.U32 UR8, UR8, 0xc, URZ ;  /* 0x0000000c08087899 */ /* 0x000fe2000800063f */
[----:B------:R-:W-:Y:S01]  /*5c10*/  R2UR UR19, R23 ;  /* 0x00000000171372ca */ /* 0x000fe200000e0000 */
[----:B------:R-:W-:Y:S01]  /*5c20*/  ULEA UR16, UR16, UR13, 0xa ;  /* 0x0000000d10107291 */ /* 0x000fe2000f8e503f */
[----:B------:R-:W-:Y:S01]  /*5c30*/  R2UR UR10, R20 ;  /* 0x00000000140a72ca */ /* 0x000fe200000e0000 */
[----:B------:R-:W-:Y:S01]  /*5c40*/  ULOP3.LUT UR24, UR8, 0x800, UR21, 0xf8, !UPT ;  /* 0x0000080008187892 */ /* 0x000fe2000f8ef815 */
[----:B------:R-:W-:Y:S01]  /*5c50*/  R2UR UR11, R19 ;  /* 0x00000000130b72ca */ /* 0x000fe200000e0000 */
[----:B------:R-:W-:Y:S01]  /*5c60*/  UIADD3 UR16, UR9, 0x32280, UR16 ;  /* 0x0003228009107890 */ /* 0x000fe2000fffe010 */
[----:B------:R-:W-:Y:S01]  /*5c70*/  ISETP.GT.AND P1, PT, R2, 0x1, PT ;  /* 0x000000010200780c */ /* 0x000fe20003f24270 */
[----:B------:R-:W-:Y:S01]  /*5c80*/  UIADD3 UR24, UR9, 0x280, UR24 ;  /* 0x0000028009187890 */ /* 0x000fe2000fffe018 */
[----:B------:R-:W-:Y:S01]  /*5c90*/  VIADD R6, R6, 0x1 ;  /* 0x0000000106067836 */ /* 0x000fe20000000000 */
[----:B------:R-:W-:Y:S01]  /*5ca0*/  UIADD3.X UR39, URZ, UR37, URZ, UP2, !UPT ;  /* 0x000000253f277290 */ /* 0x000fe200097fe43f */
[----:B------:R-:W-:Y:S01]  /*5cb0*/  VIADD R23, R23, 0x1 ;  /* 0x0000000117177836 */ /* 0x000fe20000000000 */
[----:B------:R-:W-:Y:S01]  /*5cc0*/  UIADD3 UR8, UR9, 0x19280, UR8 ;  /* 0x0001928009087890 */ /* 0x000fe2000fffe008 */
[----:B------:R-:W-:Y:S01]  /*5cd0*/  VIADD R22, R22, 0x20 ;  /* 0x0000002016167836 */ /* 0x000fe20000000000 */
[----:B------:R-:W-:Y:S01]  /*5ce0*/  ISETP.NE.AND P0, PT, R6, 0x19, PT ;  /* 0x000000190600780c */ /* 0x000fe20003f05270 */
[----:B------:R-:W-:Y:S01]  /*5cf0*/  UMOV UR15, 0x30000 ;  /* 0x00030000000f7882 */ /* 0x000fe20000000000 */
[----:B------:R-:W-:Y:S01]  /*5d00*/  UMOV UR32, 0x0 ;  /* 0x0000000000207882 */ /* 0x000fe20000000000 */
[----:B------:R-:W-:Y:S01]  /*5d10*/  UMOV UR33, 0x10000000 ;  /* 0x1000000000217882 */ /* 0x000fe20000000000 */
[----:B------:R-:W-:Y:S01]  /*5d20*/  UMOV UR17, UR25 ;  /* 0x0000001900117c82 */ /* 0x000fe20008000000 */
[----:B------:R-:W-:Y:S01]  /*5d30*/  UMOV UR18, UR27 ;  /* 0x0000001b00127c82 */ /* 0x000fe20008000000 */
[----:B------:R-:W-:Y:S01]  /*5d40*/  UMOV UR20, UR28 ;  /* 0x0000001c00147c82 */ /* 0x000fe20008000000 */
[----:B------:R0:W-:Y:S01]  /*5d50*/  UTMALDG.3D.MULTICAST [UR24], [UR22], UR15, desc[UR32] ;  /* 0x00002018160073b4 */ /* 0x0001e2000801180f */
[----:B------:R-:W-:Y:S01]  /*5d60*/  UMOV UR9, UR25 ;  /* 0x0000001900097c82 */ /* 0x000fe20008000000 */
[----:B------:R-:W-:Y:S01]  /*5d70*/  UMOV UR12, UR28 ;  /* 0x0000001c000c7c82 */ /* 0x000fe20008000000 */
[----:B------:R-:W-:Y:S01]  /*5d80*/  SEL R18, RZ, 0x1, P0 ;  /* 0x00000001ff127807 */ /* 0x000fe20000000000 */
[----:B------:R-:W-:Y:S01]  /*5d90*/  VIADD R20, R20, 0x40 ;  /* 0x0000004014147836 */ /* 0x000fe20000000000 */
[----:B------:R-:W-:-:S02]  /*5da0*/  SEL R6, R6, RZ, P0 ;  /* 0x000000ff06067207 */ /* 0x000fc40000000000 */
[----:B------:R-:W-:Y:S01]  /*5db0*/  LOP3.LUT R3, R3, R18, RZ, 0x3c, !PT ;  /* 0x0000001203037212 */ /* 0x000fe200078e3cff */
[----:B------:R0:W-:Y:S01]  /*5dc0*/  UTMALDG.3D.MULTICAST [UR16], [UR30], UR15, desc[UR32] ;  /* 0x000020101e0073b4 */ /* 0x0001e2000801180f */
[----:B------:R0:W-:Y:S02]  /*5dd0*/  UTMALDG.3D [UR8], [UR38], desc[UR32] ;  /* 0x00002008260075b4 */ /* 0x0001e40008011000 */
[----:B0-----:R-:W-:Y:S05]  /*5de0*/  @P1 BRA `(.L_x_106) ;  /* 0xfffffffc00181947 */ /* 0x001fea000383ffff */
.L_x_103:
[----:B------:R-:W-:Y:S05]  /*5df0*/  BSYNC B1 ;  /* 0x0000000000017941 */ /* 0x000fea0003800000 */
.L_x_102:
[----:B------:R-:W-:Y:S01]  /*5e00*/  LOP3.LUT P1, RZ, R14, 0xff, RZ, 0xc0, !PT ;  /* 0x000000ff0eff7812 */ /* 0x000fe2000782c0ff */
[C---:B------:R-:W-:Y:S01]  /*5e10*/  IMAD.IADD R7, R11.reuse, 0x1, R12 ;  /* 0x000000010b077824 */ /* 0x040fe200078e020c */
[----:B------:R-:W-:Y:S01]  /*5e20*/  ULDC.64 UR8, c[0x0][0x750] ;  /* 0x0001d40000087ab9 */ /* 0x000fe20000000a00 */
[----:B------:R-:W-:Y:S01]  /*5e30*/  ISETP.GE.U32.AND P2, PT, R11, 0x19, PT ;  /* 0x000000190b00780c */ /* 0x000fe20003f46070 */
[----:B------:R-:W-:Y:S01]  /*5e40*/  BSSY B1, `(.L_x_107) ;  /* 0x0000069000017945 */ /* 0x000fe20003800000 */
[----:B------:R-:W-:Y:S01]  /*5e50*/  IMAD.MOV.U32 R17, RZ, RZ, -0x1 ;  /* 0xffffffffff117424 */ /* 0x000fe200078e00ff */
[----:B------:R-:W-:Y:S01]  /*5e60*/  ISETP.GT.U32.AND P0, PT, R7, 0x18, PT ;  /* 0x000000180700780c */ /* 0x000fe20003f04070 */
[----:B------:R-:W-:Y:S01]  /*5e70*/  IMAD.MOV.U32 R18, RZ, RZ, -0x1 ;  /* 0xffffffffff127424 */ /* 0x000fe200078e00ff */
[----:B------:R-:W-:Y:S01]  /*5e80*/  PRMT R14, RZ, 0x7610, R14 ;  /* 0x00007610ff0e7816 */ /* 0x000fe2000000000e */
[----:B------:R-:W-:Y:S01]  /*5e90*/  IMAD.MOV.U32 R16, RZ, RZ, -0x1 ;  /* 0xffffffffff107424 */ /* 0x000fe200078e00ff */
[----:B------:R-:W-:-:S03]  /*5ea0*/  ISETP.LT.U32.AND P0, PT, R11, 0x19, P0 ;  /* 0x000000190b00780c */ /* 0x000fc60000701070 */
[----:B------:R-:W0:Y:S01]  /*5eb0*/  @P1 S2R R3, SR_CgaCtaId ;  /* 0x0000000000031919 */ /* 0x000e220000008800 */
[----:B------:R-:W-:-:S04]  /*5ec0*/  @P1 MOV R2, 0x400 ;  /* 0x0000040000021802 */ /* 0x000fc80000000f00 */
[----:B0-----:R-:W-:Y:S01]  /*5ed0*/  @P1 LEA R6, R3, R2, 0x18 ;  /* 0x0000000203061211 */ /* 0x001fe200078ec0ff */
[----:B------:R-:W-:Y:S01]  /*5ee0*/  IMAD.WIDE.U32 R2, R7, 0x51eb851f, RZ ;  /* 0x51eb851f07027825 */ /* 0x000fe200078e00ff */
[----:B------:R-:W-:Y:S02]  /*5ef0*/  SEL R2, RZ, 0x1, !P0 ;  /* 0x00000001ff027807 */ /* 0x000fe40004000000 */
[----:B------:R0:W-:Y:S01]  /*5f00*/  @P1 SYNCS.ARRIVE.TRANS64.A1T0 RZ, [R6+URZ+0x1a8], RZ ;  /* 0x0001a8ff06ff19a7 */ /* 0x0001e2000810003f */
[----:B------:R-:W-:Y:S02]  /*5f10*/  IADD3 R4, P1, R4, UR34, RZ ;  /* 0x0000002204047c10 */ /* 0x000fe4000ff3e0ff */
[----:B------:R-:W-:Y:S02]  /*5f20*/  LOP3.LUT R9, R9, R2, RZ, 0x3c, !PT ;  /* 0x0000000209097212 */ /* 0x000fe400078e3cff */
[----:B------:R-:W-:Y:S02]  /*5f30*/  IADD3.X R5, R5, UR6, RZ, P1, !PT ;  /* 0x0000000605057c10 */ /* 0x000fe40008ffe4ff */
[----:B------:R-:W-:-:S02]  /*5f40*/  ISETP.GE.U32.AND P0, PT, R4, UR8, PT ;  /* 0x0000000804007c0c */ /* 0x000fc4000bf06070 */
[----:B0-----:R-:W-:Y:S02]  /*5f50*/  SHF.R.U32.HI R6, RZ, 0x3, R3 ;  /* 0x00000003ff067819 */ /* 0x001fe40000011603 */
[----:B------:R-:W-:Y:S02]  /*5f60*/  ISETP.GE.U32.AND.EX P0, PT, R5, UR9, PT, P0 ;  /* 0x0000000905007c0c */ /* 0x000fe4000bf06100 */
[----:B------:R-:W-:Y:S01]  /*5f70*/  @P2 LOP3.LUT R9, R9, 0x1, R6, 0x78, !PT ;  /* 0x0000000109092812 */ /* 0x000fe200078e7806 */
[----:B------:R-:W-:Y:S01]  /*5f80*/  IMAD R12, R6, -0x19, R7 ;  /* 0xffffffe7060c7824 */ /* 0x000fe200078e0207 */
[----:B------:R-:W-:-:S09]  /*5f90*/  PRMT R2, RZ, 0x7610, R2 ;  /* 0x00007610ff027816 */ /* 0x000fd20000000002 */
[----:B------:R-:W-:Y:S05]  /*5fa0*/  @P0 BRA `(.L_x_108) ;  /* 0x0000000400480947 */ /* 0x000fea0003800000 */
[----:B------:R-:W0:Y:S01]  /*5fb0*/  S2R R17, SR_CTAID.X ;  /* 0x0000000000117919 */ /* 0x000e220000002500 */
[----:B------:R-:W-:Y:S01]  /*5fc0*/  ULDC.64 UR8, c[0x0][0x728] ;  /* 0x0001ca0000087ab9 */ /* 0x000fe20000000a00 */
[----:B------:R-:W1:Y:S01]  /*5fd0*/  LDC R18, c[0x0][0x144] ;  /* 0x00005100ff127b82 */ /* 0x000e620000000800 */
[----:B------:R-:W-:Y:S01]  /*5fe0*/  ISETP.NE.U32.AND P0, PT, RZ, UR8, PT ;  /* 0x00000008ff007c0c */ /* 0x000fe2000bf05070 */
[----:B------:R-:W2:Y:S01]  /*5ff0*/  S2R R13, SR_CTAID.Y ;  /* 0x00000000000d7919 */ /* 0x000ea20000002600 */
[----:B------:R-:W-:Y:S01]  /*6000*/  ULDC UR10, c[0x0][0x150] ;  /* 0x00005400000a7ab9 */ /* 0x000fe20000000800 */
[----:B------:R-:W-:Y:S01]  /*6010*/  ULDC UR11, c[0x0][0x730] ;  /* 0x0001cc00000b7ab9 */ /* 0x000fe20000000800 */
[----:B------:R-:W-:Y:S01]  /*6020*/  ISETP.NE.AND.EX P0, PT, RZ, UR9, PT, P0 ;  /* 0x00000009ff007c0c */ /* 0x000fe2000bf05300 */
[----:B------:R-:W-:Y:S01]  /*6030*/  IMAD.MOV.U32 R2, RZ, RZ, R4 ;  /* 0x000000ffff027224 */ /* 0x000fe200078e0004 */
[----:B0-----:R-:W-:-:S05]  /*6040*/  I2FP.F32.U32 R3, R17 ;  /* 0x0000001100037245 */ /* 0x001fca0000201000 */
[----:B------:R-:W-:Y:S01]  /*6050*/  FMUL R20, R3, UR10 ;  /* 0x0000000a03147c20 */ /* 0x000fe20008400000 */
[----:B------:R-:W-:-:S05]  /*6060*/  IMAD.MOV.U32 R3, RZ, RZ, R5 ;  /* 0x000000ffff037224 */ /* 0x000fca00078e0005 */
[----:B--2---:R-:W-:Y:S05]  /*6070*/  @!P0 BRA `(.L_x_109) ;  /* 0x0000000000288947 */ /* 0x004fea0003800000 */
[----:B------:R-:W-:Y:S02]  /*6080*/  ULDC UR10, c[0x0][0x734] ;  /* 0x0001cd00000a7ab9 */ /* 0x000fe40000000800 */
[----:B------:R-:W-:-:S05]  /*6090*/  IADD3 R3, P0, R4, UR10, RZ ;  /* 0x0000000a04037c10 */ /* 0x000fca000ff1e0ff */
[----:B------:R-:W-:-:S04]  /*60a0*/  IMAD.X R19, RZ, RZ, R5, P0 ;  /* 0x000000ffff137224 */ /* 0x000fc800000e0605 */
[----:B------:R-:W-:-:S04]  /*60b0*/  IMAD.WIDE.U32 R6, R19, UR8, RZ ;  /* 0x0000000813067c25 */ /* 0x000fc8000f8e00ff */
[----:B------:R-:W-:-:S04]  /*60c0*/  IMAD.WIDE.U32 R6, P0, R3, UR9, R6 ;  /* 0x0000000903067c25 */ /* 0x000fc8000f800006 */
[----:B------:R-:W-:-:S04]  /*60d0*/  IMAD.WIDE.U32 R2, R3, UR8, RZ ;  /* 0x0000000803027c25 */ /* 0x000fc8000f8e00ff */
[----:B------:R-:W-:Y:S01]  /*60e0*/  IMAD.MOV.U32 R2, RZ, RZ, R7 ;  /* 0x000000ffff027224 */ /* 0x000fe200078e0007 */
[----:B------:R-:W-:Y:S01]  /*60f0*/  IADD3 RZ, P1, R3, R6, RZ ;  /* 0x0000000603ff7210 */ /* 0x000fe20007f3e0ff */
[----:B------:R-:W-:-:S04]  /*6100*/  IMAD.X R3, RZ, RZ, RZ, P0 ;  /* 0x000000ffff037224 */ /* 0x000fc800000e06ff */
[----:B------:R-:W-:-:S08]  /*6110*/  IMAD.WIDE.U32.X R2, R19, UR9, R2, P1 ;  /* 0x0000000913027c25 */ /* 0x000fd000088e0402 */
.L_x_109:
[--C-:B------:R-:W-:Y:S01]  /*6120*/  SHF.R.U64 R16, R2, UR11, R3.reuse ;  /* 0x0000000b02107c19 */ /* 0x100fe20008001203 */
[----:B------:R-:W0:Y:S01]  /*6130*/  F2I.U32.TRUNC.NTZ R20, R20 ;  /* 0x0000001400147305 */ /* 0x000e22000020f000 */
[----:B------:R-:W-:Y:S01]  /*6140*/  SHF.R.U32.HI R2, RZ, UR11, R3 ;  /* 0x0000000bff027c19 */ /* 0x000fe20008011603 */
[----:B------:R-:W-:Y:S01]  /*6150*/  ULDC.64 UR8, c[0x0][0x720] ;  /* 0x0001c80000087ab9 */ /* 0x000fe20000000a00 */
[----:B------:R-:W-:Y:S01]  /*6160*/  IADD3 R7, P0, RZ, -R16, RZ ;  /* 0x80000010ff077210 */ /* 0x000fe20007f1e0ff */
[----:B------:R-:W-:-:S04]  /*6170*/  ULDC.64 UR10, c[0x0][0x740] ;  /* 0x0001d000000a7ab9 */ /* 0x000fc80000000a00 */
[----:B------:R-:W-:Y:S01]  /*6180*/  IMAD.X R2, RZ, RZ, ~R2, P0 ;  /* 0x000000ffff027224 */ /* 0x000fe200000e0e02 */
[----:B------:R-:W-:-:S03]  /*6190*/  ISETP.NE.U32.AND P0, PT, RZ, UR10, PT ;  /* 0x0000000aff007c0c */ /* 0x000fc6000bf05070 */
[----:B------:R-:W-:Y:S01]  /*61a0*/  IMAD R6, R2, UR8, RZ ;  /* 0x0000000802067c24 */ /* 0x000fe2000f8e02ff */
[----:B------:R-:W-:Y:S01]  /*61b0*/  ISETP.NE.AND.EX P0, PT, RZ, UR11, PT, P0 ;  /* 0x0000000bff007c0c */ /* 0x000fe2000bf05300 */
[----:B------:R-:W-:Y:S01]  /*61c0*/  IMAD.WIDE.U32 R2, R7, UR8, R4 ;  /* 0x0000000807027c25 */ /* 0x000fe2000f8e0004 */
[----:B------:R-:W-:-:S03]  /*61d0*/  ULDC UR8, c[0x0][0x718] ;  /* 0x0001c60000087ab9 */ /* 0x000fc60000000800 */
[----:B------:R-:W-:Y:S01]  /*61e0*/  IMAD R7, R7, UR9, R6 ;  /* 0x0000000907077c24 */ /* 0x000fe2000f8e0206 */
[----:B------:R-:W-:Y:S01]  /*61f0*/  ULDC UR9, c[0x0][0x154] ;  /* 0x0000550000097ab9 */ /* 0x000fe20000000800 */
[----:B0-----:R-:W-:Y:S02]  /*6200*/  IMAD.MOV R6, RZ, RZ, -R20 ;  /* 0x000000ffff067224 */ /* 0x001fe400078e0a14 */
[----:B------:R-:W-:Y:S01]  /*6210*/  IMAD.IADD R3, R3, 0x1, R7 ;  /* 0x0000000103037824 */ /* 0x000fe200078e0207 */
[----:B------:R-:W0:Y:S01]  /*6220*/  LDC R20, c[0x0][0x148] ;  /* 0x00005200ff147b82 */ /* 0x000e220000000800 */
[----:B-1----:R-:W-:Y:S01]  /*6230*/  IMAD R17, R18, R6, R17 ;  /* 0x0000000612117224 */ /* 0x002fe200078e0211 */
[----:B------:R-:W-:Y:S02]  /*6240*/  I2FP.F32.U32 R6, R13 ;  /* 0x0000000d00067245 */ /* 0x000fe40000201000 */
[--C-:B------:R-:W-:Y:S02]  /*6250*/  SHF.R.U64 R18, R2, UR8, R3.reuse ;  /* 0x0000000802127c19 */ /* 0x100fe40008001203 */
[----:B------:R-:W-:Y:S01]  /*6260*/  SHF.R.U32.HI R3, RZ, UR8, R3 ;  /* 0x00000008ff037c19 */ /* 0x000fe20008011603 */
[----:B------:R-:W-:Y:S01]  /*6270*/  FMUL R6, R6, UR9 ;  /* 0x0000000906067c20 */ /* 0x000fe20008400000 */
[----:B------:R-:W-:-:S02]  /*6280*/  ULDC UR8, c[0x0][0x708] ;  /* 0x0001c20000087ab9 */ /* 0x000fc40000000800 */
[--C-:B------:R-:W-:Y:S01]  /*6290*/  SHF.R.U64 R22, R18, UR8, R3.reuse ;  /* 0x0000000812167c19 */ /* 0x100fe20008001203 */
[----:B------:R1:W2:Y:S01]  /*62a0*/  F2I.U32.TRUNC.NTZ R23, R6 ;  /* 0x0000000600177305 */ /* 0x0002a2000020f000 */
[----:B------:R-:W-:Y:S01]  /*62b0*/  SHF.R.U32.HI R3, RZ, UR8, R3 ;  /* 0x00000008ff037c19 */ /* 0x000fe20008011603 */
[----:B------:R-:W-:-:S03]  /*62c0*/  ULDC UR8, c[0x0][0x758] ;  /* 0x0001d60000087ab9 */ /* 0x000fc60000000800 */
[--C-:B------:R-:W-:Y:S02]  /*62d0*/  SHF.R.U64 R19, R22, UR8, R3.reuse ;  /* 0x0000000816137c19 */ /* 0x100fe40008001203 */
[----:B------:R-:W-:-:S03]  /*62e0*/  SHF.R.U32.HI R21, RZ, UR8, R3 ;  /* 0x00000008ff157c19 */ /* 0x000fc60008011603 */
[----:B------:R-:W-:Y:S02]  /*62f0*/  IMAD.MOV.U32 R2, RZ, RZ, R19 ;  /* 0x000000ffff027224 */ /* 0x000fe400078e0013 */
[----:B------:R-:W-:Y:S01]  /*6300*/  IMAD.MOV.U32 R3, RZ, RZ, R21 ;  /* 0x000000ffff037224 */ /* 0x000fe200078e0015 */
[----:B-1----:R-:W-:Y:S06]  /*6310*/  @!P0 BRA `(.L_x_110) ;  /* 0x0000000000288947 */ /* 0x002fec0003800000 */
        /* <DEDUP_REMOVED lines=10> */
.L_x_110:
[----:B------:R-:W-:Y:S01]  /*63c0*/  ULDC UR8, c[0x0][0x748] ;  /* 0x0001d20000087ab9 */ /* 0x000fe20000000800 */
[----:B--2---:R-:W-:Y:S01]  /*63d0*/  IMAD.MOV R23, RZ, RZ, -R23 ;  /* 0x000000ffff177224 */ /* 0x004fe200078e0a17 */
[----:B------:R-:W-:Y:S01]  /*63e0*/  SHF.R.U64 R3, R2, UR8, R3 ;  /* 0x0000000802037c19 */ /* 0x000fe20008001203 */
[----:B------:R-:W-:Y:S01]  /*63f0*/  ULDC UR8, c[0x0][0x738] ;  /* 0x0001ce0000087ab9 */ /* 0x000fe20000000800 */
[----:B------:R-:W-:Y:S01]  /*6400*/  LOP3.LUT R2, R22, UR14, RZ, 0xc0, !PT ;  /* 0x0000000e16027c12 */ /* 0x000fe2000f8ec0ff */
[----:B0-----:R-:W-:Y:S01]  /*6410*/  @P3 IMAD R17, R20, R23, R13 ;  /* 0x0000001714113224 */ /* 0x001fe200078e020d */
[----:B------:R-:W-:Y:S01]  /*6420*/  LOP3.LUT R18, R18, UR4, RZ, 0xc0, !PT ;  /* 0x0000000412127c12 */ /* 0x000fe2000f8ec0ff */
[----:B------:R-:W-:Y:S01]  /*6430*/  IMAD.MOV R6, RZ, RZ, -R3 ;  /* 0x000000ffff067224 */ /* 0x000fe200078e0a03 */
[----:B------:R-:W-:Y:S01]  /*6440*/  ULDC UR9, c[0x0][0x710] ;  /* 0x0001c40000097ab9 */ /* 0x000fe20000000800 */
[----:B------:R-:W-:Y:S02]  /*6450*/  IMAD R2, R3, UR5, R2 ;  /* 0x0000000503027c24 */ /* 0x000fe4000f8e0202 */
[----:B------:R-:W-:Y:S01]  /*6460*/  IMAD R19, R6, UR8, R19 ;  /* 0x0000000806137c24 */ /* 0x000fe2000f8e0213 */
[----:B------:R-:W-:Y:S01]  /*6470*/  ULDC UR8, c[0x0][0x700] ;  /* 0x0001c00000087ab9 */ /* 0x000fe20000000800 */
[----:B------:R-:W-:-:S02]  /*6480*/  IMAD R17, R2, UR9, R17 ;  /* 0x0000000902117c24 */ /* 0x000fc4000f8e0211 */
[----:B------:R-:W-:Y:S02]  /*6490*/  IMAD R6, R19, UR8, R18 ;  /* 0x0000000813067c24 */ /* 0x000fe4000f8e0212 */
[----:B------:R-:W-:-:S03]  /*64a0*/  IMAD.MOV.U32 R2, RZ, RZ, 0x1 ;  /* 0x00000001ff027424 */ /* 0x000fc600078e00ff */
[----:B------:R-:W-:Y:S02]  /*64b0*/  SEL R18, R6, R17, !P3 ;  /* 0x0000001106127207 */ /* 0x000fe40005800000 */
[----:B------:R-:W-:-:S07]  /*64c0*/  SEL R17, R17, R6, !P3 ;  /* 0x0000000611117207 */ /* 0x000fce0005800000 */
.L_x_108:
[----:B------:R-:W-:Y:S05]  /*64d0*/  BSYNC B1 ;  /* 0x0000000000017941 */ /* 0x000fea0003800000 */
.L_x_107:
[----:B------:R-:W-:-:S13]  /*64e0*/  LOP3.LUT P0, RZ, R2, 0xff, RZ, 0xc0, !PT ;  /* 0x000000ff02ff7812 */ /* 0x000fda000780c0ff */
[----:B------:R-:W-:Y:S05]  /*64f0*/  @P0 BRA `(.L_x_111) ;  /* 0xfffffff4001c0947 */ /* 0x000fea000383ffff */
[----:B------:R-:W-:Y:S05]  /*6500*/  BSYNC B0 ;  /* 0x0000000000007941 */ /* 0x000fea0003800000 */
.L_x_100:
[----:B------:R-:W-:-:S03]  /*6510*/  UMOV UR8, 0xffffffff ;  /* 0xffffffff00087882 */ /* 0x000fc60000000000 */
[----:B------:R-:W-:Y:S05]  /*6520*/  BRA.DIV UR8, `(.L_x_112) ;  /* 0x0000000e08f87947 */ /* 0x000fea000b800000 */
[----:B------:R-:W-:-:S13]  /*6530*/  ELECT P0, URZ, PT ;  /* 0x00000000003f782f */ /* 0x000fda0003800000 */
.L_x_147:
[----:B------:R-:W-:Y:S04]  /*6540*/  BSSY B0, `(.L_x_113) ;  /* 0x00000e8000007945 */ /* 0x000fe80003800000 */
[----:B------:R-:W-:Y:S05]  /*6550*/  @!P0 BRA `(.L_x_114) ;  /* 0x0000000c00988947 */ /* 0x000fea0003800000 */
[----:B------:R-:W-:-:S04]  /*6560*/  LOP3.LUT R0, R0, 0x2, RZ, 0xfc, !PT ;  /* 0x0000000200007812 */ /* 0x000fc800078efcff */
[----:B------:R-:W-:-:S13]  /*6570*/  ISETP.NE.AND P0, PT, R0, 0x3, PT ;  /* 0x000000030000780c */ /* 0x000fda0003f05270 */
[----:B------:R-:W-:Y:S05]  /*6580*/  @!P0 BRA `(.L_x_115) ;  /* 0x0000000000048947 */ /* 0x000fea0003800000 */
[----:B------:R-:W-:Y:S01]  /*6590*/  BPT.TRAP 0x1 ;  /* 0x000000040000795c */ /* 0x000fe20000300000 */
.L_x_115:
[----:B------:R-:W0:Y:S01]  /*65a0*/  S2R R3, SR_CgaCtaId ;  /* 0x0000000000037919 */ /* 0x000e220000008800 */
[----:B------:R-:W-:Y:S02]  /*65b0*/  MOV R0, 0x400 ;  /* 0x0000040000007802 */ /* 0x000fe40000000f00 */
[----:B------:R-:W-:Y:S02]  /*65c0*/  SHF.L.U32 R2, R9, 0x1f, RZ ;  /* 0x0000001f09027819 */ /* 0x000fe400000006ff */
[----:B0-----:R-:W-:-:S05]  /*65d0*/  LEA R3, R3, R0, 0x18 ;  /* 0x0000000003037211 */ /* 0x001fca00078ec0ff */
[----:B------:R-:W-:-:S04]  /*65e0*/  VIADD R3, R3, 0xc8 ;  /* 0x000000c803037836 */ /* 0x000fc80000000000 */
[C---:B------:R-:W-:Y:S02]  /*65f0*/  IMAD R5, R12.reuse, 0x8, R3 ;  /* 0x000000080c057824 */ /* 0x040fe400078e0203 */
[----:B------:R-:W-:Y:S02]  /*6600*/  VIADD R12, R12, 0x1 ;  /* 0x000000010c0c7836 */ /* 0x000fe40000000000 */
[----:B------:R-:W0:Y:S03]  /*6610*/  SYNCS.PHASECHK.TRANS64.TRYWAIT P0, [R5+URZ], R2 ;  /* 0x00000002050075a7 */ /* 0x000e26000800017f */
[----:B------:R-:W-:-:S04]  /*6620*/  ISETP.NE.AND P1, PT, R12, 0x19, PT ;  /* 0x000000190c00780c */ /* 0x000fc80003f25270 */
[----:B------:R-:W-:Y:S02]  /*6630*/  SEL R0, RZ, 0x1, P1 ;  /* 0x00000001ff007807 */ /* 0x000fe40000800000 */
[----:B------:R-:W-:Y:S02]  /*6640*/  SEL R12, R12, RZ, P1 ;  /* 0x000000ff0c0c7207 */ /* 0x000fe40000800000 */
[----:B------:R-:W-:-:S03]  /*6650*/  LOP3.LUT R9, R9, R0, RZ, 0x3c, !PT ;  /* 0x0000000009097212 */ /* 0x000fc600078e3cff */
[----:B------:R-:W-:Y:S01]  /*6660*/  IMAD R7, R12, 0x8, R3 ;  /* 0x000000080c077824 */ /* 0x000fe200078e0203 */
[----:B------:R-:W-:Y:S01]  /*6670*/  SHF.L.U32 R4, R9, 0x1f, RZ ;  /* 0x0000001f09047819 */ /* 0x000fe200000006ff */
[----:B0-----:R-:W-:Y:S06]  /*6680*/  @!P0 BRA `(.L_x_116) ;  /* 0x0000000c00c08947 */ /* 0x001fec0003800000 */
.L_x_148:
[----:B------:R-:W1:Y:S01]  /*6690*/  SYNCS.PHASECHK.TRANS64.TRYWAIT P0, [R7+URZ], R4 ;  /* 0x00000004070075a7 */ /* 0x000e62000800017f */
[----:B------:R-:W-:-:S05]  /*66a0*/  VIADD R0, R12, 0x1 ;  /* 0x000000010c007836 */ /* 0x000fca0000000000 */
[----:B------:R-:W-:-:S04]  /*66b0*/  ISETP.NE.AND P1, PT, R0, 0x19, PT ;  /* 0x000000190000780c */ /* 0x000fc80003f25270 */
[----:B0-----:R-:W-:Y:S02]  /*66c0*/  SEL R2, RZ, 0x1, P1 ;  /* 0x00000001ff027807 */ /* 0x001fe40000800000 */
[----:B------:R-:W-:Y:S02]  /*66d0*/  SEL R0, R0, RZ, P1 ;  /* 0x000000ff00007207 */ /* 0x000fe40000800000 */
[----:B------:R-:W-:-:S03]  /*66e0*/  LOP3.LUT R9, R9, R2, RZ, 0x3c, !PT ;  /* 0x0000000209097212 */ /* 0x000fc600078e3cff */
[----:B------:R-:W-:Y:S01]  /*66f0*/  IMAD R6, R0, 0x8, R3 ;  /* 0x0000000800067824 */ /* 0x000fe200078e0203 */
[----:B------:R-:W-:Y:S01]  /*6700*/  SHF.L.U32 R5, R9, 0x1f, RZ ;  /* 0x0000001f09057819 */ /* 0x000fe200000006ff */
[----:B-1----:R-:W-:Y:S06]  /*6710*/  @!P0 BRA `(.L_x_117) ;  /* 0x0000000c00b08947 */ /* 0x002fec0003800000 */
.L_x_149:
[----:B------:R-:W1:Y:S01]  /*6720*/  SYNCS.PHASECHK.TRANS64.TRYWAIT P0, [R6+URZ], R5 ;  /* 0x00000005060075a7 */ /* 0x000e62000800017f */
[----:B------:R-:W-:-:S05]  /*6730*/  VIADD R0, R0, 0x1 ;  /* 0x0000000100007836 */ /* 0x000fca0000000000 */
[----:B------:R-:W-:-:S04]  /*6740*/  ISETP.NE.AND P1, PT, R0, 0x19, PT ;  /* 0x000000190000780c */ /* 0x000fc80003f25270 */
[----:B------:R-:W-:Y:S02]  /*6750*/  SEL R2, RZ, 0x1, P1 ;  /* 0x00000001ff027807 */ /* 0x000fe40000800000 */
[----:B------:R-:W-:Y:S02]  /*6760*/  SEL R0, R0, RZ, P1 ;  /* 0x000000ff00007207 */ /* 0x000fe40000800000 */
[----:B------:R-:W-:-:S03]  /*6770*/  LOP3.LUT R9, R9, R2, RZ, 0x3c, !PT ;  /* 0x0000000209097212 */ /* 0x000fc600078e3cff */
[----:B0-----:R-:W-:Y:S01]  /*6780*/  IMAD R7, R0, 0x8, R3 ;  /* 0x0000000800077824 */ /* 0x001fe200078e0203 */
[----:B------:R-:W-:Y:S01]  /*6790*/  SHF.L.U32 R4, R9, 0x1f, RZ ;  /* 0x0000001f09047819 */ /* 0x000fe200000006ff */
[----:B-1----:R-:W-:Y:S06]  /*67a0*/  @!P0 BRA `(.L_x_118) ;  /* 0x0000000c00a08947 */ /* 0x002fec0003800000 */
.L_x_150:
        /* <DEDUP_REMOVED lines=9> */
.L_x_151:
        /* <DEDUP_REMOVED lines=9> */
.L_x_152:
        /* <DEDUP_REMOVED lines=9> */
.L_x_153:
        /* <DEDUP_REMOVED lines=9> */
.L_x_154:
        /* <DEDUP_REMOVED lines=9> */
.L_x_155:
        /* <DEDUP_REMOVED lines=9> */
.L_x_156:
        /* <DEDUP_REMOVED lines=9> */
.L_x_157:
        /* <DEDUP_REMOVED lines=9> */
.L_x_158:
        /* <DEDUP_REMOVED lines=9> */
.L_x_159:
        /* <DEDUP_REMOVED lines=9> */
.L_x_160:
        /* <DEDUP_REMOVED lines=9> */
.L_x_161:
        /* <DEDUP_REMOVED lines=9> */
.L_x_162:
        /* <DEDUP_REMOVED lines=9> */
.L_x_163:
        /* <DEDUP_REMOVED lines=9> */
.L_x_164:
        /* <DEDUP_REMOVED lines=9> */
.L_x_165:
        /* <DEDUP_REMOVED lines=9> */
.L_x_166:
        /* <DEDUP_REMOVED lines=9> */
.L_x_167:
        /* <DEDUP_REMOVED lines=9> */
.L_x_168:
        /* <DEDUP_REMOVED lines=9> */
.L_x_169:
        /* <DEDUP_REMOVED lines=9> */
.L_x_170:
[----:B------:R-:W1:Y:S01]  /*72f0*/  SYNCS.PHASECHK.TRANS64.TRYWAIT P0, [R7+URZ], R4 ;  /* 0x00000004070075a7 */ /* 0x000e62000800017f */
[----:B------:R-:W-:-:S05]  /*7300*/  VIADD R0, R0, 0x1 ;  /* 0x0000000100007836 */ /* 0x000fca0000000000 */
[----:B------:R-:W-:-:S04]  /*7310*/  ISETP.NE.AND P1, PT, R0, 0x19, PT ;  /* 0x000000190000780c */ /* 0x000fc80003f25270 */
[----:B------:R-:W-:Y:S02]  /*7320*/  SEL R2, RZ, 0x1, P1 ;  /* 0x00000001ff027807 */ /* 0x000fe40000800000 */
[----:B------:R-:W-:Y:S02]  /*7330*/  SEL R0, R0, RZ, P1 ;  /* 0x000000ff00007207 */ /* 0x000fe40000800000 */
[----:B------:R-:W-:Y:S01]  /*7340*/  LOP3.LUT R2, R9, R2, RZ, 0x3c, !PT ;  /* 0x0000000209027212 */ /* 0x000fe200078e3cff */
[----:B-1----:R-:W-:Y:S06]  /*7350*/  @!P0 BRA `(.L_x_139) ;  /* 0x0000000800588947 */ /* 0x002fec0003800000 */
.L_x_171:
[----:B------:R-:W-:Y:S01]  /*7360*/  IMAD R3, R0, 0x8, R3 ;  /* 0x0000000800037824 */ /* 0x000fe200078e0203 */
[----:B------:R-:W-:-:S07]  /*7370*/  SHF.L.U32 R0, R2, 0x1f, RZ ;  /* 0x0000001f02007819 */ /* 0x000fce00000006ff */
.L_x_140:
[----:B--2---:R2:W3:Y:S02]  /*7380*/  SYNCS.PHASECHK.TRANS64.TRYWAIT P0, [R3+URZ], R0 ;  /* 0x00000000030075a7 */ /* 0x0044e4000800017f */
[----:B---3--:R-:W-:Y:S05]  /*7390*/  @!P0 NANOSLEEP.SYNCS 0x989680 ;  /* 0x009896800000895d */ /* 0x008fea0003900000 */
[----:B------:R-:W3:Y:S02]  /*73a0*/  @!P0 SYNCS.PHASECHK.TRANS64 P0, [R3+URZ], R0 ;  /* 0x00000000030085a7 */ /* 0x000ee4000800007f */
[----:B---3--:R-:W-:Y:S05]  /*73b0*/  @!P0 BRA `(.L_x_140) ;  /* 0xfffffffc00f08947 */ /* 0x008fea000383ffff */
.L_x_114:
[----:B------:R-:W-:Y:S05]  /*73c0*/  BSYNC B0 ;  /* 0x0000000000007941 */ /* 0x000fea0003800000 */
.L_x_113:
[----:B------:R-:W-:Y:S05]  /*73d0*/  EXIT ;  /* 0x000000000000794d */ /* 0x000fea0003800000 */
.L_x_22:
[----:B-1----:R-:W-:-:S04]  /*73e0*/  IMAD.U32 R80, RZ, RZ, UR8 ;  /* 0x00000008ff507e24 */ /* 0x002fc8000f8e00ff */
[----:B------:R1:W4:Y:S03]  /*73f0*/  SYNCS.PHASECHK.TRANS64.TRYWAIT P1, [R80+URZ], R75 ;  /* 0x0000004b500075a7 */ /* 0x000326000802017f */
[----:B----4-:R-:W-:Y:S05]  /*7400*/  @!P1 NANOSLEEP.SYNCS 0x989680 ;  /* 0x009896800000995d */ /* 0x010fea0003900000 */
[----:B------:R-:W4:Y:S02]  /*7410*/  @!P1 SYNCS.PHASECHK.TRANS64 P1, [R80+URZ], R75 ;  /* 0x0000004b500095a7 */ /* 0x000f24000802007f */
[----:B----4-:R-:W-:Y:S05]  /*7420*/  @!P1 BRA `(.L_x_22) ;  /* 0xfffffffc00ec9947 */ /* 0x010fea000383ffff */
[----:B------:R-:W-:Y:S05]  /*7430*/  BRA `(.L_x_21) ;  /* 0xffffffa800147947 */ /* 0x000fea000383ffff */
.L_x_101:
[----:B------:R-:W-:Y:S01]  /*7440*/  BSSY B1, `(.L_x_141) ;  /* 0x0000006000017945 */ /* 0x000fe20003800000 */
[----:B------:R-:W-:-:S07]  /*7450*/  IMAD.MOV.U32 R2, RZ, RZ, -0x1 ;  /* 0xffffffffff027424 */ /* 0x000fce00078e00ff */
[----:B------:R-:W-:Y:S05]  /*7460*/  WARPSYNC.COLLECTIVE R2, `(.L_x_142) ;  /* 0x00000000020c7348 */ /* 0x000fea0003c00000 */
[----:B------:R-:W-:Y:S02]  /*7470*/  ELECT P0, UR62, PT ;  /* 0x00000000003e782f */ /* 0x000fe40003800000 */
[----:B------:R-:W-:Y:S01]  /*7480*/  MOV R2, UR62 ;  /* 0x0000003e00027c02 */ /* 0x000fe20008000f00 */
[----:B------:R-:W-:Y:S10]  /*7490*/  ENDCOLLECTIVE ;  /* 0x000000000000791b */ /* 0x000ff40003800000 */
.L_x_142:
[----:B------:R-:W-:Y:S05]  /*74a0*/  BSYNC B1 ;  /* 0x0000000000017941 */ /* 0x000fea0003800000 */
.L_x_141:
[----:B------:R-:W-:Y:S05]  /*74b0*/  BRA `(.L_x_143) ;  /* 0xffffffe400387947 */ /* 0x000fea000383ffff */
.L_x_104:
[----:B0-----:R0:W1:Y:S02]  /*74c0*/  SYNCS.PHASECHK.TRANS64.TRYWAIT P0, [R18+URZ+0xc8], R7 ;  /* 0x0000c807120075a7 */ /* 0x001064000800017f */
[----:B-1----:R-:W-:Y:S05]  /*74d0*/  @!P0 NANOSLEEP.SYNCS 0x989680 ;  /* 0x009896800000895d */ /* 0x002fea0003900000 */
[----:B------:R-:W1:Y:S02]  /*74e0*/  @!P0 SYNCS.PHASECHK.TRANS64 P0, [R18+URZ+0xc8], R7 ;  /* 0x0000c807120085a7 */ /* 0x000e64000800007f */
[----:B-1----:R-:W-:Y:S05]  /*74f0*/  @!P0 BRA `(.L_x_104) ;  /* 0xfffffffc00f08947 */ /* 0x002fea000383ffff */
[----:B------:R-:W-:Y:S05]  /*7500*/  BRA `(.L_x_144) ;  /* 0xffffffe400747947 */ /* 0x000fea000383ffff */
.L_x_112:
[----:B------:R-:W-:Y:S01]  /*7510*/  BSSY B0, `(.L_x_145) ;  /* 0x0000006000007945 */ /* 0x000fe20003800000 */
[----:B------:R-:W-:-:S07]  /*7520*/  IMAD.MOV.U32 R2, RZ, RZ, -0x1 ;  /* 0xffffffffff027424 */ /* 0x000fce00078e00ff */
[----:B------:R-:W-:Y:S05]  /*7530*/  WARPSYNC.COLLECTIVE R2, `(.L_x_146) ;  /* 0x00000000020c7348 */ /* 0x000fea0003c00000 */
[----:B------:R-:W-:Y:S02]  /*7540*/  ELECT P0, UR62, PT ;  /* 0x00000000003e782f */ /* 0x000fe40003800000 */
[----:B------:R-:W-:Y:S01]  /*7550*/  MOV R2, UR62 ;  /* 0x0000003e00027c02 */ /* 0x000fe20008000f00 */
[----:B------:R-:W-:Y:S10]  /*7560*/  ENDCOLLECTIVE ;  /* 0x000000000000791b */ /* 0x000ff40003800000 */
.L_x_146:
[----:B------:R-:W-:Y:S05]  /*7570*/  BSYNC B0 ;  /* 0x0000000000007941 */ /* 0x000fea0003800000 */
.L_x_145:
[----:B------:R-:W-:Y:S05]  /*7580*/  BRA `(.L_x_147) ;  /* 0xffffffec00ec7947 */ /* 0x000fea000383ffff */
.L_x_116:
[----:B0-----:R0:W1:Y:S02]  /*7590*/  SYNCS.PHASECHK.TRANS64.TRYWAIT P0, [R5+URZ], R2 ;  /* 0x00000002050075a7 */ /* 0x001064000800017f */
[----:B-1----:R-:W-:Y:S05]  /*75a0*/  @!P0 NANOSLEEP.SYNCS 0x989680 ;  /* 0x009896800000895d */ /* 0x002fea0003900000 */
[----:B------:R-:W1:Y:S02]  /*75b0*/  @!P0 SYNCS.PHASECHK.TRANS64 P0, [R5+URZ], R2 ;  /* 0x00000002050085a7 */ /* 0x000e64000800007f */
[----:B-1----:R-:W-:Y:S05]  /*75c0*/  @!P0 BRA `(.L_x_116) ;  /* 0xfffffffc00f08947 */ /* 0x002fea000383ffff */
[----:B------:R-:W-:Y:S05]  /*75d0*/  BRA `(.L_x_148) ;  /* 0xfffffff0002c7947 */ /* 0x000fea000383ffff */
.L_x_117:
[----:B0-----:R0:W1:Y:S02]  /*75e0*/  SYNCS.PHASECHK.TRANS64.TRYWAIT P0, [R7+URZ], R4 ;  /* 0x00000004070075a7 */ /* 0x001064000800017f */
[----:B-1----:R-:W-:Y:S05]  /*75f0*/  @!P0 NANOSLEEP.SYNCS 0x989680 ;  /* 0x009896800000895d */ /* 0x002fea0003900000 */
[----:B------:R-:W1:Y:S02]  /*7600*/  @!P0 SYNCS.PHASECHK.TRANS64 P0, [R7+URZ], R4 ;  /* 0x00000004070085a7 */ /* 0x000e64000800007f */
[----:B-1----:R-:W-:Y:S05]  /*7610*/  @!P0 BRA `(.L_x_117) ;  /* 0xfffffffc00f08947 */ /* 0x002fea000383ffff */
[----:B------:R-:W-:Y:S05]  /*7620*/  BRA `(.L_x_149) ;  /* 0xfffffff0003c7947 */ /* 0x000fea000383ffff */
.L_x_118:
[----:B0-----:R0:W1:Y:S02]  /*7630*/  SYNCS.PHASECHK.TRANS64.TRYWAIT P0, [R6+URZ], R5 ;  /* 0x00000005060075a7 */ /* 0x001064000800017f */
[----:B-1----:R-:W-:Y:S05]  /*7640*/  @!P0 NANOSLEEP.SYNCS 0x989680 ;  /* 0x009896800000895d */ /* 0x002fea0003900000 */
[----:B------:R-:W1:Y:S02]  /*7650*/  @!P0 SYNCS.PHASECHK.TRANS64 P0, [R6+URZ], R5 ;  /* 0x00000005060085a7 */ /* 0x000e64000800007f */
[----:B-1----:R-:W-:Y:S05]  /*7660*/  @!P0 BRA `(.L_x_118) ;  /* 0xfffffffc00f08947 */ /* 0x002fea000383ffff */
[----:B------:R-:W-:Y:S05]  /*7670*/  BRA `(.L_x_150) ;  /* 0xfffffff0004c7947 */ /* 0x000fea000383ffff */
.L_x_119:
[----:B0-----:R0:W1:Y:S02]  /*7680*/  SYNCS.PHASECHK.TRANS64.TRYWAIT P0, [R7+URZ], R4 ;  /* 0x00000004070075a7 */ /* 0x001064000800017f */
[----:B-1----:R-:W-:Y:S05]  /*7690*/  @!P0 NANOSLEEP.SYNCS 0x989680 ;  /* 0x009896800000895d */ /* 0x002fea0003900000 */
[----:B------:R-:W1:Y:S02]  /*76a0*/  @!P0 SYNCS.PHASECHK.TRANS64 P0, [R7+URZ], R4 ;  /* 0x00000004070085a7 */ /* 0x000e64000800007f */
[----:B-1----:R-:W-:Y:S05]  /*76b0*/  @!P0 BRA `(.L_x_119) ;  /* 0xfffffffc00f08947 */ /* 0x002fea000383ffff */
[----:B------:R-:W-:Y:S05]  /*76c0*/  BRA `(.L_x_151) ;  /* 0xfffffff0005c7947 */ /* 0x000fea000383ffff */
.L_x_120:
[----:B0-----:R0:W1:Y:S02]  /*76d0*/  SYNCS.PHASECHK.TRANS64.TRYWAIT P0, [R6+URZ], R5 ;  /* 0x00000005060075a7 */ /* 0x001064000800017f */
[----:B-1----:R-:W-:Y:S05]  /*76e0*/  @!P0 NANOSLEEP.SYNCS 0x989680 ;  /* 0x009896800000895d */ /* 0x002fea0003900000 */
[----:B------:R-:W1:Y:S02]  /*76f0*/  @!P0 SYNCS.PHASECHK.TRANS64 P0, [R6+URZ], R5 ;  /* 0x00000005060085a7 */ /* 0x000e64000800007f */
[----:B-1----:R-:W-:Y:S05]  /*7700*/  @!P0 BRA `(.L_x_120) ;  /* 0xfffffffc00f08947 */ /* 0x002fea000383ffff */
[----:B------:R-:W-:Y:S05]  /*7710*/  BRA `(.L_x_152) ;  /* 0xfffffff0006c7947 */ /* 0x000fea000383ffff */
.L_x_121:
[----:B0-----:R0:W1:Y:S02]  /*7720*/  SYNCS.PHASECHK.TRANS64.TRYWAIT P0, [R7+URZ], R4 ;  /* 0x00000004070075a7 */ /* 0x001064000800017f */
[----:B-1----:R-:W-:Y:S05]  /*7730*/  @!P0 NANOSLEEP.SYNCS 0x989680 ;  /* 0x009896800000895d */ /* 0x002fea0003900000 */
[----:B------:R-:W1:Y:S02]  /*7740*/  @!P0 SYNCS.PHASECHK.TRANS64 P0, [R7+URZ], R4 ;  /* 0x00000004070085a7 */ /* 0x000e64000800007f */
[----:B-1----:R-:W-:Y:S05]  /*7750*/  @!P0 BRA `(.L_x_121) ;  /* 0xfffffffc00f08947 */ /* 0x002fea000383ffff */
[----:B------:R-:W-:Y:S05]  /*7760*/  BRA `(.L_x_153) ;  /* 0xfffffff0007c7947 */ /* 0x000fea000383ffff */
.L_x_122:
[----:B0-----:R0:W1:Y:S02]  /*7770*/  SYNCS.PHASECHK.TRANS64.TRYWAIT P0, [R6+URZ], R5 ;  /* 0x00000005060075a7 */ /* 0x001064000800017f */
[----:B-1----:R-:W-:Y:S05]  /*7780*/  @!P0 NANOSLEEP.SYNCS 0x989680 ;  /* 0x009896800000895d */ /* 0x002fea0003900000 */
[----:B------:R-:W1:Y:S02]  /*7790*/  @!P0 SYNCS.PHASECHK.TRANS64 P0, [R6+URZ], R5 ;  /* 0x00000005060085a7 */ /* 0x000e64000800007f */
[----:B-1----:R-:W-:Y:S05]  /*77a0*/  @!P0 BRA `(.L_x_122) ;  /* 0xfffffffc00f08947 */ /* 0x002fea000383ffff */
[----:B------:R-:W-:Y:S05]  /*77b0*/  BRA `(.L_x_154) ;  /* 0xfffffff0008c7947 */ /* 0x000fea000383ffff */
.L_x_123:
[----:B0-----:R0:W1:Y:S02]  /*77c0*/  SYNCS.PHASECHK.TRANS64.TRYWAIT P0, [R7+URZ], R4 ;  /* 0x00000004070075a7 */ /* 0x001064000800017f */
[----:B-1----:R-:W-:Y:S05]  /*77d0*/  @!P0 NANOSLEEP.SYNCS 0x989680 ;  /* 0x009896800000895d */ /* 0x002fea0003900000 */
[----:B------:R-:W1:Y:S02]  /*77e0*/  @!P0 SYNCS.PHASECHK.TRANS64 P0, [R7+URZ], R4 ;  /* 0x00000004070085a7 */ /* 0x000e64000800007f */
[----:B-1----:R-:W-:Y:S05]  /*77f0*/  @!P0 BRA `(.L_x_123) ;  /* 0xfffffffc00f08947 */ /* 0x002fea000383ffff */
[----:B------:R-:W-:Y:S05]  /*7800*/  BRA `(.L_x_155) ;  /* 0xfffffff0009c7947 */ /* 0x000fea000383ffff */
.L_x_124:
[----:B0-----:R0:W1:Y:S02]  /*7810*/  SYNCS.PHASECHK.TRANS64.TRYWAIT P0, [R6+URZ], R5 ;  /* 0x00000005060075a7 */ /* 0x001064000800017f */
[----:B-1----:R-:W-:Y:S05]  /*7820*/  @!P0 NANOSLEEP.SYNCS 0x989680 ;  /* 0x009896800000895d */ /* 0x002fea0003900000 */
[----:B------:R-:W1:Y:S02]  /*7830*/  @!P0 SYNCS.PHASECHK.TRANS64 P0, [R6+URZ], R5 ;  /* 0x00000005060085a7 */ /* 0x000e64000800007f */
[----:B-1----:R-:W-:Y:S05]  /*7840*/  @!P0 BRA `(.L_x_124) ;  /* 0xfffffffc00f08947 */ /* 0x002fea000383ffff */
[----:B------:R-:W-:Y:S05]  /*7850*/  BRA `(.L_x_156) ;  /* 0xfffffff000ac7947 */ /* 0x000fea000383ffff */
.L_x_125:
[----:B0-----:R0:W1:Y:S02]  /*7860*/  SYNCS.PHASECHK.TRANS64.TRYWAIT P0, [R7+URZ], R4 ;  /* 0x00000004070075a7 */ /* 0x001064000800017f */
[----:B-1----:R-:W-:Y:S05]  /*7870*/  @!P0 NANOSLEEP.SYNCS 0x989680 ;  /* 0x009896800000895d */ /* 0x002fea0003900000 */
[----:B------:R-:W1:Y:S02]  /*7880*/  @!P0 SYNCS.PHASECHK.TRANS64 P0, [R7+URZ], R4 ;  /* 0x00000004070085a7 */ /* 0x000e64000800007f */
[----:B-1----:R-:W-:Y:S05]  /*7890*/  @!P0 BRA `(.L_x_125) ;  /* 0xfffffffc00f08947 */ /* 0x002fea000383ffff */
[----:B------:R-:W-:Y:S05]  /*78a0*/  BRA `(.L_x_157) ;  /* 0xfffffff000bc7947 */ /* 0x000fea000383ffff */
.L_x_126:
[----:B0-----:R0:W1:Y:S02]  /*78b0*/  SYNCS.PHASECHK.TRANS64.TRYWAIT P0, [R6+URZ], R5 ;  /* 0x00000005060075a7 */ /* 0x001064000800017f */
[----:B-1----:R-:W-:Y:S05]  /*78c0*/  @!P0 NANOSLEEP.SYNCS 0x989680 ;  /* 0x009896800000895d */ /* 0x002fea0003900000 */
[----:B------:R-:W1:Y:S02]  /*78d0*/  @!P0 SYNCS.PHASECHK.TRANS64 P0, [R6+URZ], R5 ;  /* 0x00000005060085a7 */ /* 0x000e64000800007f */
[----:B-1----:R-:W-:Y:S05]  /*78e0*/  @!P0 BRA `(.L_x_126) ;  /* 0xfffffffc00f08947 */ /* 0x002fea000383ffff */
[----:B------:R-:W-:Y:S05]  /*78f0*/  BRA `(.L_x_158) ;  /* 0xfffffff000cc7947 */ /* 0x000fea000383ffff */
.L_x_127:
[----:B0-----:R0:W1:Y:S02]  /*7900*/  SYNCS.PHASECHK.TRANS64.TRYWAIT P0, [R7+URZ], R4 ;  /* 0x00000004070075a7 */ /* 0x001064000800017f */
[----:B-1----:R-:W-:Y:S05]  /*7910*/  @!P0 NANOSLEEP.SYNCS 0x989680 ;  /* 0x009896800000895d */ /* 0x002fea0003900000 */
[----:B------:R-:W1:Y:S02]  /*7920*/  @!P0 SYNCS.PHASECHK.TRANS64 P0, [R7+URZ], R4 ;  /* 0x00000004070085a7 */ /* 0x000e64000800007f */
[----:B-1----:R-:W-:Y:S05]  /*7930*/  @!P0 BRA `(.L_x_127) ;  /* 0xfffffffc00f08947 */ /* 0x002fea000383ffff */
[----:B------:R-:W-:Y:S05]  /*7940*/  BRA `(.L_x_159) ;  /* 0xfffffff000dc7947 */ /* 0x000fea000383ffff */
.L_x_128:
[----:B0-----:R0:W1:Y:S02]  /*7950*/  SYNCS.PHASECHK.TRANS64.TRYWAIT P0, [R6+URZ], R5 ;  /* 0x00000005060075a7 */ /* 0x001064000800017f */
[----:B-1----:R-:W-:Y:S05]  /*7960*/  @!P0 NANOSLEEP.SYNCS 0x989680 ;  /* 0x009896800000895d */ /* 0x002fea0003900000 */
[----:B------:R-:W1:Y:S02]  /*7970*/  @!P0 SYNCS.PHASECHK.TRANS64 P0, [R6+URZ], R5 ;  /* 0x00000005060085a7 */ /* 0x000e64000800007f */
[----:B-1----:R-:W-:Y:S05]  /*7980*/  @!P0 BRA `(.L_x_128) ;  /* 0xfffffffc00f08947 */ /* 0x002fea000383ffff */
[----:B------:R-:W-:Y:S05]  /*7990*/  BRA `(.L_x_160) ;  /* 0xfffffff000ec7947 */ /* 0x000fea000383ffff */
.L_x_129:
[----:B0-----:R0:W1:Y:S02]  /*79a0*/  SYNCS.PHASECHK.TRANS64.TRYWAIT P0, [R7+URZ], R4 ;  /* 0x00000004070075a7 */ /* 0x001064000800017f */
[----:B-1----:R-:W-:Y:S05]  /*79b0*/  @!P0 NANOSLEEP.SYNCS 0x989680 ;  /* 0x009896800000895d */ /* 0x002fea0003900000 */
[----:B------:R-:W1:Y:S02]  /*79c0*/  @!P0 SYNCS.PHASECHK.TRANS64 P0, [R7+URZ], R4 ;  /* 0x00000004070085a7 */ /* 0x000e64000800007f */
[----:B-1----:R-:W-:Y:S05]  /*79d0*/  @!P0 BRA `(.L_x_129) ;  /* 0xfffffffc00f08947 */ /* 0x002fea000383ffff */
[----:B------:R-:W-:Y:S05]  /*79e0*/  BRA `(.L_x_161) ;  /* 0xfffffff000fc7947 */ /* 0x000fea000383ffff */
.L_x_130:
[----:B0-----:R0:W1:Y:S02]  /*79f0*/  SYNCS.PHASECHK.TRANS64.TRYWAIT P0, [R6+URZ], R5 ;  /* 0x00000005060075a7 */ /* 0x001064000800017f */
[----:B-1----:R-:W-:Y:S05]  /*7a00*/  @!P0 NANOSLEEP.SYNCS 0x989680 ;  /* 0x009896800000895d */ /* 0x002fea0003900000 */
[----:B------:R-:W1:Y:S02]  /*7a10*/  @!P0 SYNCS.PHASECHK.TRANS64 P0, [R6+URZ], R5 ;  /* 0x00000005060085a7 */ /* 0x000e64000800007f */
[----:B-1----:R-:W-:Y:S05]  /*7a20*/  @!P0 BRA `(.L_x_130) ;  /* 0xfffffffc00f08947 */ /* 0x002fea000383ffff */
[----:B------:R-:W-:Y:S05]  /*7a30*/  BRA `(.L_x_162) ;  /* 0xfffffff4000c7947 */ /* 0x000fea000383ffff */
.L_x_131:
[----:B0-----:R0:W1:Y:S02]  /*7a40*/  SYNCS.PHASECHK.TRANS64.TRYWAIT P0, [R7+URZ], R4 ;  /* 0x00000004070075a7 */ /* 0x001064000800017f */
[----:B-1----:R-:W-:Y:S05]  /*7a50*/  @!P0 NANOSLEEP.SYNCS 0x989680 ;  /* 0x009896800000895d */ /* 0x002fea0003900000 */
[----:B------:R-:W1:Y:S02]  /*7a60*/  @!P0 SYNCS.PHASECHK.TRANS64 P0, [R7+URZ], R4 ;  /* 0x00000004070085a7 */ /* 0x000e64000800007f */
[----:B-1----:R-:W-:Y:S05]  /*7a70*/  @!P0 BRA `(.L_x_131) ;  /* 0xfffffffc00f08947 */ /* 0x002fea000383ffff */
[----:B------:R-:W-:Y:S05]  /*7a80*/  BRA `(.L_x_163) ;  /* 0xfffffff4001c7947 */ /* 0x000fea000383ffff */
.L_x_132:
[----:B0-----:R0:W1:Y:S02]  /*7a90*/  SYNCS.PHASECHK.TRANS64.TRYWAIT P0, [R6+URZ], R5 ;  /* 0x00000005060075a7 */ /* 0x001064000800017f */
[----:B-1----:R-:W-:Y:S05]  /*7aa0*/  @!P0 NANOSLEEP.SYNCS 0x989680 ;  /* 0x009896800000895d */ /* 0x002fea0003900000 */
[----:B------:R-:W1:Y:S02]  /*7ab0*/  @!P0 SYNCS.PHASECHK.TRANS64 P0, [R6+URZ], R5 ;  /* 0x00000005060085a7 */ /* 0x000e64000800007f */
[----:B-1----:R-:W-:Y:S05]  /*7ac0*/  @!P0 BRA `(.L_x_132) ;  /* 0xfffffffc00f08947 */ /* 0x002fea000383ffff */
[----:B------:R-:W-:Y:S05]  /*7ad0*/  BRA `(.L_x_164) ;  /* 0xfffffff4002c7947 */ /* 0x000fea000383ffff */
.L_x_133:
[----:B0-----:R0:W1:Y:S02]  /*7ae0*/  SYNCS.PHASECHK.TRANS64.TRYWAIT P0, [R7+URZ], R4 ;  /* 0x00000004070075a7 */ /* 0x001064000800017f */
[----:B-1----:R-:W-:Y:S05]  /*7af0*/  @!P0 NANOSLEEP.SYNCS 0x989680 ;  /* 0x009896800000895d */ /* 0x002fea0003900000 */
[----:B------:R-:W1:Y:S02]  /*7b00*/  @!P0 SYNCS.PHASECHK.TRANS64 P0, [R7+URZ], R4 ;  /* 0x00000004070085a7 */ /* 0x000e64000800007f */
[----:B-1----:R-:W-:Y:S05]  /*7b10*/  @!P0 BRA `(.L_x_133) ;  /* 0xfffffffc00f08947 */ /* 0x002fea000383ffff */
[----:B------:R-:W-:Y:S05]  /*7b20*/  BRA `(.L_x_165) ;  /* 0xfffffff4003c7947 */ /* 0x000fea000383ffff */
.L_x_134:
[----:B0-----:R0:W1:Y:S02]  /*7b30*/  SYNCS.PHASECHK.TRANS64.TRYWAIT P0, [R6+URZ], R5 ;  /* 0x00000005060075a7 */ /* 0x001064000800017f */
[----:B-1----:R-:W-:Y:S05]  /*7b40*/  @!P0 NANOSLEEP.SYNCS 0x989680 ;  /* 0x009896800000895d */ /* 0x002fea0003900000 */
[----:B------:R-:W1:Y:S02]  /*7b50*/  @!P0 SYNCS.PHASECHK.TRANS64 P0, [R6+URZ], R5 ;  /* 0x00000005060085a7 */ /* 0x000e64000800007f */
[----:B-1----:R-:W-:Y:S05]  /*7b60*/  @!P0 BRA `(.L_x_134) ;  /* 0xfffffffc00f08947 */ /* 0x002fea000383ffff */
[----:B------:R-:W-:Y:S05]  /*7b70*/  BRA `(.L_x_166) ;  /* 0xfffffff4004c7947 */ /* 0x000fea000383ffff */
.L_x_135:
[----:B0-----:R0:W1:Y:S02]  /*7b80*/  SYNCS.PHASECHK.TRANS64.TRYWAIT P0, [R7+URZ], R4 ;  /* 0x00000004070075a7 */ /* 0x001064000800017f */
[----:B-1----:R-:W-:Y:S05]  /*7b90*/  @!P0 NANOSLEEP.SYNCS 0x989680 ;  /* 0x009896800000895d */ /* 0x002fea0003900000 */
[----:B------:R-:W1:Y:S02]  /*7ba0*/  @!P0 SYNCS.PHASECHK.TRANS64 P0, [R7+URZ], R4 ;  /* 0x00000004070085a7 */ /* 0x000e64000800007f */
[----:B-1----:R-:W-:Y:S05]  /*7bb0*/  @!P0 BRA `(.L_x_135) ;  /* 0xfffffffc00f08947 */ /* 0x002fea000383ffff */
[----:B------:R-:W-:Y:S05]  /*7bc0*/  BRA `(.L_x_167) ;  /* 0xfffffff4005c7947 */ /* 0x000fea000383ffff */
.L_x_136:
[----:B0-----:R0:W1:Y:S02]  /*7bd0*/  SYNCS.PHASECHK.TRANS64.TRYWAIT P0, [R6+URZ], R5 ;  /* 0x00000005060075a7 */ /* 0x001064000800017f */
[----:B-1----:R-:W-:Y:S05]  /*7be0*/  @!P0 NANOSLEEP.SYNCS 0x989680 ;  /* 0x009896800000895d */ /* 0x002fea0003900000 */
[----:B------:R-:W1:Y:S02]  /*7bf0*/  @!P0 SYNCS.PHASECHK.TRANS64 P0, [R6+URZ], R5 ;  /* 0x00000005060085a7 */ /* 0x000e64000800007f */
[----:B-1----:R-:W-:Y:S05]  /*7c00*/  @!P0 BRA `(.L_x_136) ;  /* 0xfffffffc00f08947 */ /* 0x002fea000383ffff */
[----:B------:R-:W-:Y:S05]  /*7c10*/  BRA `(.L_x_168) ;  /* 0xfffffff4006c7947 */ /* 0x000fea000383ffff */
.L_x_137:
[----:B0-----:R0:W1:Y:S02]  /*7c20*/  SYNCS.PHASECHK.TRANS64.TRYWAIT P0, [R7+URZ], R4 ;  /* 0x00000004070075a7 */ /* 0x001064000800017f */
[----:B-1----:R-:W-:Y:S05]  /*7c30*/  @!P0 NANOSLEEP.SYNCS 0x989680 ;  /* 0x009896800000895d */ /* 0x002fea0003900000 */
[----:B------:R-:W1:Y:S02]  /*7c40*/  @!P0 SYNCS.PHASECHK.TRANS64 P0, [R7+URZ], R4 ;  /* 0x00000004070085a7 */ /* 0x000e64000800007f */
[----:B-1----:R-:W-:Y:S05]  /*7c50*/  @!P0 BRA `(.L_x_137) ;  /* 0xfffffffc00f08947 */ /* 0x002fea000383ffff */
[----:B------:R-:W-:Y:S05]  /*7c60*/  BRA `(.L_x_169) ;  /* 0xfffffff4007c7947 */ /* 0x000fea000383ffff */
.L_x_138:
[----:B0-----:R0:W1:Y:S02]  /*7c70*/  SYNCS.PHASECHK.TRANS64.TRYWAIT P0, [R6+URZ], R5 ;  /* 0x00000005060075a7 */ /* 0x001064000800017f */
[----:B-1----:R-:W-:Y:S05]  /*7c80*/  @!P0 NANOSLEEP.SYNCS 0x989680 ;  /* 0x009896800000895d */ /* 0x002fea0003900000 */
[----:B------:R-:W1:Y:S02]  /*7c90*/  @!P0 SYNCS.PHASECHK.TRANS64 P0, [R6+URZ], R5 ;  /* 0x00000005060085a7 */ /* 0x000e64000800007f */
[----:B-1----:R-:W-:Y:S05]  /*7ca0*/  @!P0 BRA `(.L_x_138) ;  /* 0xfffffffc00f08947 */ /* 0x002fea000383ffff */
[----:B------:R-:W-:Y:S05]  /*7cb0*/  BRA `(.L_x_170) ;  /* 0xfffffff4008c7947 */ /* 0x000fea000383ffff */
.L_x_139:
[----:B-1----:R1:W2:Y:S02]  /*7cc0*/  SYNCS.PHASECHK.TRANS64.TRYWAIT P0, [R7+URZ], R4 ;  /* 0x00000004070075a7 */ /* 0x0022a4000800017f */
[----:B--2---:R-:W-:Y:S05]  /*7cd0*/  @!P0 NANOSLEEP.SYNCS 0x989680 ;  /* 0x009896800000895d */ /* 0x004fea0003900000 */
[----:B------:R-:W2:Y:S02]  /*7ce0*/  @!P0 SYNCS.PHASECHK.TRANS64 P0, [R7+URZ], R4 ;  /* 0x00000004070085a7 */ /* 0x000ea4000800007f */
[----:B--2---:R-:W-:Y:S05]  /*7cf0*/  @!P0 BRA `(.L_x_139) ;  /* 0xfffffffc00f08947 */ /* 0x004fea000383ffff */
[----:B------:R-:W-:Y:S05]  /*7d00*/  BRA `(.L_x_171) ;  /* 0xfffffff400947947 */ /* 0x000fea000383ffff */
.L_x_172:
[----:B------:R-:W-:-:S00]  /*7d10*/  BRA `(.L_x_172) ;  /* 0xfffffffc00fc7947 */ /* 0x000fc0000383ffff */
[----:B------:R-:W-:-:S00]  /*7d20*/  NOP ;  /* 0x0000000000007918 */ /* 0x000fc00000000000 */
        /* <DEDUP_REMOVED lines=13> */
.L_x_173:


//--------------------- .nv.shared._ZN7cutlass13device_kernelINS_4gemm6kernel13GemmUniversalIN4cute5tupleIJiiiiEEENS1_10collective13CollectiveMmaINS1_43MainloopSm90TmaGmmaWarpSpecializedSparseFP8ILi25ENS5_IJNS4_1CILi1EEENSA_ILi2EEESB_EEENS1_35KernelTmaWarpSpecializedCooperativeEEENS5_IJNSA_ILi128EEENSA_ILi64EEESH_EEENS_12float_e4m3_tENS5_IJNS4_6LayoutINS5_IJiNS5_IJSC_iEEEiEEENS5_IJlNS5_IJSB_SC_EEElEEEEENSK_INS5_IJNS5_IJSH_iEEESQ_iEEENS5_IJNS5_IJSH_NSA_ILi4096EEEEEENS5_IJSB_lEEElEEEEEEEESJ_NS5_IJlSB_lEEENS4_8TiledMMAINS4_8MMA_AtomIJNS4_4SM904GMMA6SPARSE31GMMA_64x64x64_F32E4M3E4M3_SS_TNILNS12_7ScaleInE1ELS15_1ELNS12_9SparseSelE0EEEEEENSK_INS5_IJSC_SB_SB_EEENS5_IJSB_NSA_ILi0EEES1A_EEEEENS5_IJNS4_10UnderscoreES1D_S1D_EEEEENS4_23SM90_TMA_LOAD_MULTICASTENS4_14ComposedLayoutINS4_7SwizzleILi1ELi4ELi3EEENS4_25smem_sparse_ptr_flag_bitsILi2ELi8EEENSK_INS5_IJNS5_IJSB_NSA_ILi8EEEEEENS5_IJSC_NSA_ILi32EEEEEEEEENS5_IJNS5_IJS1A_SH_EEESN_EEEEEEEvNS4_8identityENS4_13SM90_TMA_LOADENS1H_INS1I_ILi2ELi4ELi3EEENS4_18smem_ptr_flag_bitsILi8EEENSK_INS5_IJS1M_SH_EEENS5_IJSH_SB_EEEEEEEvS1V_EENS_8epilogue10collective6detail29Sm90TmaWarpSpecializedAdapterINS26_15DefaultEpilogueIfNS5_IJSB_llEEES2A_NS25_6thread17LinearCombinationIfLi1EffLNS2B_9ScaleType4KindE0ELNS_15FloatRoundStyleE2EfEENS1_15EpilogueDefaultEEEEEvvEEEEvNT_6ParamsE --------------------------
	.section	.nv.shared._ZN7cutlass13device_kernelINS_4gemm6kernel13GemmUniversalIN4cute5tupleIJiiiiEEENS1_10collective13CollectiveMmaINS1_43MainloopSm90TmaGmmaWarpSpecializedSparseFP8ILi25ENS5_IJNS4_1CILi1EEENSA_ILi2EEESB_EEENS1_35KernelTmaWarpSpecializedCooperativeEEENS5_IJNSA_ILi128EEENSA_ILi64EEESH_EEENS_12float_e4m3_tENS5_IJNS4_6LayoutINS5_IJiNS5_IJSC_iEEEiEEENS5_IJlNS5_IJSB_SC_EEElEEEEENSK_INS5_IJNS5_IJSH_iEEESQ_iEEENS5_IJNS5_IJSH_NSA_ILi4096EEEEEENS5_IJSB_lEEElEEEEEEEESJ_NS5_IJlSB_lEEENS4_8TiledMMAINS4_8MMA_AtomIJNS4_4SM904GMMA6SPARSE31GMMA_64x64x64_F32E4M3E4M3_SS_TNILNS12_7ScaleInE1ELS15_1ELNS12_9SparseSelE0EEEEEENSK_INS5_IJSC_SB_SB_EEENS5_IJSB_NSA_ILi0EEES1A_EEEEENS5_IJNS4_10UnderscoreES1D_S1D_EEEEENS4_23SM90_TMA_LOAD_MULTICASTENS4_14ComposedLayoutINS4_7SwizzleILi1ELi4ELi3EEENS4_25smem_sparse_ptr_flag_bitsILi2ELi8EEENSK_INS5_IJNS5_IJSB_NSA_ILi8EEEEEENS5_IJSC_NSA_ILi32EEEEEEEEENS5_IJNS5_IJS1A_SH_EEESN_EEEEEEEvNS4_8identityENS4_13SM90_TMA_LOADENS1H_INS1I_ILi2ELi4ELi3EEENS4_18smem_ptr_flag_bitsILi8EEENSK_INS5_IJS1M_SH_EEENS5_IJSH_SB_EEEEEEEvS1V_EENS_8epilogue10collective6detail29Sm90TmaWarpSpecializedAdapterINS26_15DefaultEpilogueIfNS5_IJSB_llEEES2A_NS25_6thread17LinearCombinationIfLi1EffLNS2B_9ScaleType4KindE0ELNS_15FloatRoundStyleE2EfEENS1_15EpilogueDefaultEEEEEvvEEEEvNT_6ParamsE,"aw",@nobits
	.sectionflags	@""
	.align	16
	.zero		1024


//--------------------- .nv.shared.reserved.0     --------------------------
	.section	.nv.shared.reserved.0,"aw",@nobits
	.weak		__nv_reservedSMEM_offset_0_alias
	.size		__nv_reservedSMEM_offset_0_alias, 0, 0
	.other		__nv_reservedSMEM_offset_0_alias,@"STO_CUDA_RESERVED_SHARED STV_DEFAULT"
__nv_reservedSMEM_offset_0_alias:
	.zero		0


//--------------------- .nv.global                --------------------------
	.section	.nv.global,"aw",@nobits
.nv.global:
	.type		_ZN39_INTERNAL_14e0859f_4_k_cu_5ac69406_27894cute1_E,@object
	.size		_ZN39_INTERNAL_14e0859f_4_k_cu_5ac69406_27894cute1_E,(_ZN39_INTERNAL_14e0859f_4_k_cu_5ac69406_27894cuda3std3__45__cpo6cbeginE - _ZN39_INTERNAL_14e0859f_4_k_cu_5ac69406_27894cute1_E)
_ZN39_INTERNAL_14e0859f_4_k_cu_5ac69406_27894cute1_E:
	.zero		1
	.type		_ZN39_INTERNAL_14e0859f_4_k_cu_5ac69406_27894cuda3std3__45__cpo6cbeginE,@object
	.size		_ZN39_INTERNAL_14e0859f_4_k_cu_5ac69406_27894cuda3std3__45__cpo6cbeginE,(_ZN39_INTERNAL_14e0859f_4_k_cu_5ac69406_27894cuda3std3__48in_placeE - _ZN39_INTERNAL_14e0859f_4_k_cu_5ac69406_27894cuda3std3__45__cpo6cbeginE)
_ZN39_INTERNAL_14e0859f_4_k_cu_5ac69406_27894cuda3std3__45__cpo6cbeginE:
	.zero		1
	.type		_ZN39_INTERNAL_14e0859f_4_k_cu_5ac69406_27894cuda3std3__48in_placeE,@object
	.size		_ZN39_INTERNAL_14e0859f_4_k_cu_5ac69406_27894cuda3std3__48in_placeE,(_ZN39_INTERNAL_14e0859f_4_k_cu_5ac69406_27894cuda3std6ranges3__45__cpo9iter_moveE - _ZN39_INTERNAL_14e0859f_4_k_cu_5ac69406_27894cuda3std3__48in_placeE)
_ZN39_INTERNAL_14e0859f_4_k_cu_5ac69406_27894cuda3std3__48in_placeE:
	.zero		1
	.type		_ZN39_INTERNAL_14e0859f_4_k_cu_5ac69406_27894cuda3std6ranges3__45__cpo9iter_moveE,@object
	.size		_ZN39_INTERNAL_14e0859f_4_k_cu_5ac69406_27894cuda3std6ranges3__45__cpo9iter_moveE,(_ZN39_INTERNAL_14e0859f_4_k_cu_5ac69406_27894cuda3std3__45__cpo5beginE - _ZN39_INTERNAL_14e0859f_4_k_cu_5ac69406_27894cuda3std6ranges3__45__cpo9iter_moveE)
_ZN39_INTERNAL_14e0859f_4_k_cu_5ac69406_27894cuda3std6ranges3__45__cpo9iter_moveE:
	.zero		1
	.type		_ZN39_INTERNAL_14e0859f_4_k_cu_5ac69406_27894cuda3std3__45__cpo5beginE,@object
	.size		_ZN39_INTERNAL_14e0859f_4_k_cu_5ac69406_27894cuda3std3__45__cpo5beginE,(_ZN39_INTERNAL_14e0859f_4_k_cu_5ac69406_27894cuda3std3__441_GLOBAL__N__14e0859f_4_k_cu_5ac69406_27896ignoreE - _ZN39_INTERNAL_14e0859f_4_k_cu_5ac69406_27894cuda3std3__45__cpo5beginE)
_ZN39_INTERNAL_14e0859f_4_k_cu_5ac69406_27894cuda3std3__45__cpo5beginE:
	.zero		1
	.type		_ZN39_INTERNAL_14e0859f_4_k_cu_5ac69406_27894cuda3std3__441_GLOBAL__N__14e0859f_4_k_cu_5ac69406_27896ignoreE,@object
	.size		_ZN39_INTERNAL_14e0859f_4_k_cu_5ac69406_27894cuda3std3__441_GLOBAL__N__14e0859f_4_k_cu_5ac69406_27896ignoreE,(_ZN39_INTERNAL_14e0859f_4_k_cu_5ac69406_27894cute7productE - _ZN39_INTERNAL_14e0859f_4_k_cu_5ac69406_27894cuda3std3__441_GLOBAL__N__14e0859f_4_k_cu_5ac69406_27896ignoreE)
_ZN39_INTERNAL_14e0859f_4_k_cu_5ac69406_27894cuda3std3__441_GLOBAL__N__14e0859f_4_k_cu_5ac69406_27896ignoreE:
	.zero		1
	.type		_ZN39_INTERNAL_14e0859f_4_k_cu_5ac69406_27894cute7productE,@object
	.size		_ZN39_INTERNAL_14e0859f_4_k_cu_5ac69406_27894cute7productE,(_ZN39_INTERNAL_14e0859f_4_k_cu_5ac69406_27894cuda3std3__45__cpo3endE - _ZN39_INTERNAL_14e0859f_4_k_cu_5ac69406_27894cute7productE)
_ZN39_INTERNAL_14e0859f_4_k_cu_5ac69406_27894cute7productE:
	.zero		1
	.type		_ZN39_INTERNAL_14e0859f_4_k_cu_5ac69406_27894cuda3std3__45__cpo3endE,@object
	.size		_ZN39_INTERNAL_14e0859f_4_k_cu_5ac69406_27894cuda3std3__45__cpo3endE,(_ZN39_INTERNAL_14e0859f_4_k_cu_5ac69406_27894cuda3std3__419piecewise_constructE - _ZN39_INTERNAL_14e0859f_4_k_cu_5ac69406_27894cuda3std3__45__cpo3endE)
_ZN39_INTERNAL_14e0859f_4_k_cu_5ac69406_27894cuda3std3__45__cpo3endE:
	.zero		1
	.type		_ZN39_INTERNAL_14e0859f_4_k_cu_5ac69406_27894cuda3std3__419piecewise_constructE,@object
	.size		_ZN39_INTERNAL_14e0859f_4_k_cu_5ac69406_27894cuda3std3__419piecewise_constructE,(_ZN39_INTERNAL_14e0859f_4_k_cu_5ac69406_27894cuda3std3__45__cpo4cendE - _ZN39_INTERNAL_14e0859f_4_k_cu_5ac69406_27894cuda3std3__419piecewise_constructE)
_ZN39_INTERNAL_14e0859f_4_k_cu_5ac69406_27894cuda3std3__419piecewise_constructE:
	.zero		1
	.type		_ZN39_INTERNAL_14e0859f_4_k_cu_5ac69406_27894cuda3std3__45__cpo4cendE,@object
	.size		_ZN39_INTERNAL_14e0859f_4_k_cu_5ac69406_27894cuda3std3__45__cpo4cendE,(_ZN39_INTERNAL_14e0859f_4_k_cu_5ac69406_27894cuda3std6ranges3__45__cpo4swapE - _ZN39_INTERNAL_14e0859f_4_k_cu_5ac69406_27894cuda3std3__45__cpo4cendE)
_ZN39_INTERNAL_14e0859f_4_k_cu_5ac69406_27894cuda3std3__45__cpo4cendE:
	.zero		1
	.type		_ZN39_INTERNAL_14e0859f_4_k_cu_5ac69406_27894cuda3std6ranges3__45__cpo4swapE,@object
	.size		_ZN39_INTERNAL_14e0859f_4_k_cu_5ac69406_27894cuda3std6ranges3__45__cpo4swapE,(.L_7 - _ZN39_INTERNAL_14e0859f_4_k_cu_5ac69406_27894cuda3std6ranges3__45__cpo4swapE)
_ZN39_INTERNAL_14e0859f_4_k_cu_5ac69406_27894cuda3std6ranges3__45__cpo4swapE:
	.zero		1
.L_7:


//--------------------- .nv.constant0._ZN7cutlass13device_kernelINS_4gemm6kernel13GemmUniversalIN4cute5tupleIJiiiiEEENS1_10collective13CollectiveMmaINS1_43MainloopSm90TmaGmmaWarpSpecializedSparseFP8ILi25ENS5_IJNS4_1CILi1EEENSA_ILi2EEESB_EEENS1_35KernelTmaWarpSpecializedCooperativeEEENS5_IJNSA_ILi128EEENSA_ILi64EEESH_EEENS_12float_e4m3_tENS5_IJNS4_6LayoutINS5_IJiNS5_IJSC_iEEEiEEENS5_IJlNS5_IJSB_SC_EEElEEEEENSK_INS5_IJNS5_IJSH_iEEESQ_iEEENS5_IJNS5_IJSH_NSA_ILi4096EEEEEENS5_IJSB_lEEElEEEEEEEESJ_NS5_IJlSB_lEEENS4_8TiledMMAINS4_8MMA_AtomIJNS4_4SM904GMMA6SPARSE31GMMA_64x64x64_F32E4M3E4M3_SS_TNILNS12_7ScaleInE1ELS15_1ELNS12_9SparseSelE0EEEEEENSK_INS5_IJSC_SB_SB_EEENS5_IJSB_NSA_ILi0EEES1A_EEEEENS5_IJNS4_10UnderscoreES1D_S1D_EEEEENS4_23SM90_TMA_LOAD_MULTICASTENS4_14ComposedLayoutINS4_7SwizzleILi1ELi4ELi3EEENS4_25smem_sparse_ptr_flag_bitsILi2ELi8EEENSK_INS5_IJNS5_IJSB_NSA_ILi8EEEEEENS5_IJSC_NSA_ILi32EEEEEEEEENS5_IJNS5_IJS1A_SH_EEESN_EEEEEEEvNS4_8identityENS4_13SM90_TMA_LOADENS1H_INS1I_ILi2ELi4ELi3EEENS4_18smem_ptr_flag_bitsILi8EEENSK_INS5_IJS1M_SH_EEENS5_IJSH_SB_EEEEEEEvS1V_EENS_8epilogue10collective6detail29Sm90TmaWarpSpecializedAdapterINS26_15DefaultEpilogueIfNS5_IJSB_llEEES2A_NS25_6thread17LinearCombinationIfLi1EffLNS2B_9ScaleType4KindE0ELNS_15FloatRoundStyleE2EfEENS1_15EpilogueDefaultEEEEEvvEEEEvNT_6ParamsE --------------------------
	.section	.nv.constant0._ZN7cutlass13device_kernelINS_4gemm6kernel13GemmUniversalIN4cute5tupleIJiiiiEEENS1_10collective13CollectiveMmaINS1_43MainloopSm90TmaGmmaWarpSpecializedSparseFP8ILi25ENS5_IJNS4_1CILi1EEENSA_ILi2EEESB_EEENS1_35KernelTmaWarpSpecializedCooperativeEEENS5_IJNSA_ILi128EEENSA_ILi64EEESH_EEENS_12float_e4m3_tENS5_IJNS4_6LayoutINS5_IJiNS5_IJSC_iEEEiEEENS5_IJlNS5_IJSB_SC_EEElEEEEENSK_INS5_IJNS5_IJSH_iEEESQ_iEEENS5_IJNS5_IJSH_NSA_ILi4096EEEEEENS5_IJSB_lEEElEEEEEEEESJ_NS5_IJlSB_lEEENS4_8TiledMMAINS4_8MMA_AtomIJNS4_4SM904GMMA6SPARSE31GMMA_64x64x64_F32E4M3E4M3_SS_TNILNS12_7ScaleInE1ELS15_1ELNS12_9SparseSelE0EEEEEENSK_INS5_IJSC_SB_SB_EEENS5_IJSB_NSA_ILi0EEES1A_EEEEENS5_IJNS4_10UnderscoreES1D_S1D_EEEEENS4_23SM90_TMA_LOAD_MULTICASTENS4_14ComposedLayoutINS4_7SwizzleILi1ELi4ELi3EEENS4_25smem_sparse_ptr_flag_bitsILi2ELi8EEENSK_INS5_IJNS5_IJSB_NSA_ILi8EEEEEENS5_IJSC_NSA_ILi32EEEEEEEEENS5_IJNS5_IJS1A_SH_EEESN_EEEEEEEvNS4_8identityENS4_13SM90_TMA_LOADENS1H_INS1I_ILi2ELi4ELi3EEENS4_18smem_ptr_flag_bitsILi8EEENSK_INS5_IJS1M_SH_EEENS5_IJSH_SB_EEEEEEEvS1V_EENS_8epilogue10collective6detail29Sm90TmaWarpSpecializedAdapterINS26_15DefaultEpilogueIfNS5_IJSB_llEEES2A_NS25_6thread17LinearCombinationIfLi1EffLNS2B_9ScaleType4KindE0ELNS_15FloatRoundStyleE2EfEENS1_15EpilogueDefaultEEEEEvvEEEEvNT_6ParamsE,"a",@progbits
	.sectionflags	@""
	.align	4
.nv.constant0._ZN7cutlass13device_kernelINS_4gemm6kernel13GemmUniversalIN4cute5tupleIJiiiiEEENS1_10collective13CollectiveMmaINS1_43MainloopSm90TmaGmmaWarpSpecializedSparseFP8ILi25ENS5_IJNS4_1CILi1EEENSA_ILi2EEESB_EEENS1_35KernelTmaWarpSpecializedCooperativeEEENS5_IJNSA_ILi128EEENSA_ILi64EEESH_EEENS_12float_e4m3_tENS5_IJNS4_6LayoutINS5_IJiNS5_IJSC_iEEEiEEENS5_IJlNS5_IJSB_SC_EEElEEEEENSK_INS5_IJNS5_IJSH_iEEESQ_iEEENS5_IJNS5_IJSH_NSA_ILi4096EEEEEENS5_IJSB_lEEElEEEEEEEESJ_NS5_IJlSB_lEEENS4_8TiledMMAINS4_8MMA_AtomIJNS4_4SM904GMMA6SPARSE31GMMA_64x64x64_F32E4M3E4M3_SS_TNILNS12_7ScaleInE1ELS15_1ELNS12_9SparseSelE0EEEEEENSK_INS5_IJSC_SB_SB_EEENS5_IJSB_NSA_ILi0EEES1A_EEEEENS5_IJNS4_10UnderscoreES1D_S1D_EEEEENS4_23SM90_TMA_LOAD_MULTICASTENS4_14ComposedLayoutINS4_7SwizzleILi1ELi4ELi3EEENS4_25smem_sparse_ptr_flag_bitsILi2ELi8EEENSK_INS5_IJNS5_IJSB_NSA_ILi8EEEEEENS5_IJSC_NSA_ILi32EEEEEEEEENS5_IJNS5_IJS1A_SH_EEESN_EEEEEEEvNS4_8identityENS4_13SM90_TMA_LOADENS1H_INS1I_ILi2ELi4ELi3EEENS4_18smem_ptr_flag_bitsILi8EEENSK_INS5_IJS1M_SH_EEENS5_IJSH_SB_EEEEEEEvS1V_EENS_8epilogue10collective6detail29Sm90TmaWarpSpecializedAdapterINS26_15DefaultEpilogueIfNS5_IJSB_llEEES2A_NS25_6thread17LinearCombinationIfLi1EffLNS2B_9ScaleType4KindE0ELNS_15FloatRoundStyleE2EfEENS1_15EpilogueDefaultEEEEEvvEEEEvNT_6ParamsE:
	.zero		1920


//--------------------- SYMBOLS --------------------------

	.type		.nv.reservedSmem.offset0,@object
	.size		.nv.reservedSmem.offset0,0x4
